//
// Generated by NVIDIA NVVM Compiler
//
// Compiler Build ID: CL-36424714
// Cuda compilation tools, release 13.0, V13.0.88
// Based on NVVM 20.0.0
//

.version 9.0
.target sm_100
.address_size 64

.func  (.param .b64 func_retval0) _Z10rosenbrockmPd
(
	.param .b64 _Z10rosenbrockmPd_param_0,
	.param .b64 _Z10rosenbrockmPd_param_1
)
;
.func  (.param .b64 func_retval0) _Z6spheremPd
(
	.param .b64 _Z6spheremPd_param_0,
	.param .b64 _Z6spheremPd_param_1
)
;
.func  (.param .b64 func_retval0) _Z6ackleymPd
(
	.param .b64 _Z6ackleymPd_param_0,
	.param .b64 _Z6ackleymPd_param_1
)
;
.extern .func  (.param .b64 func_retval0) malloc
(
	.param .b64 malloc_param_0
)
;
.extern .func free
(
	.param .b64 free_param_0
)
;
.func  (.param .align 16 .b8 func_retval0[16]) __internal_trig_reduction_slowpathd
(
	.param .b64 __internal_trig_reduction_slowpathd_param_0
)
;
.global .align 8 .u64 d_rosenbrock_ptr = _Z10rosenbrockmPd;
.global .align 8 .u64 d_sphere_ptr = _Z6spheremPd;
.global .align 8 .u64 d_ackley_ptr = _Z6ackleymPd;
.global .align 8 .b8 __cudart_i2opi_d[144] = {8, 93, 141, 31, 177, 95, 251, 107, 234, 146, 82, 138, 247, 57, 7, 61, 123, 241, 229, 235, 199, 186, 39, 117, 45, 234, 95, 158, 102, 63, 70, 79, 183, 9, 203, 39, 207, 126, 54, 109, 31, 109, 10, 90, 139, 17, 47, 239, 15, 152, 5, 222, 255, 151, 248, 31, 59, 40, 249, 189, 139, 95, 132, 156, 244, 57, 83, 131, 57, 214, 145, 57, 65, 126, 95, 180, 38, 112, 156, 233, 132, 68, 187, 46, 245, 53, 130, 232, 62, 167, 41, 177, 28, 235, 29, 254, 28, 146, 209, 9, 234, 46, 73, 6, 224, 210, 77, 66, 58, 110, 36, 183, 97, 197, 187, 222, 171, 99, 81, 254, 65, 144, 67, 60, 153, 149, 98, 219, 192, 221, 52, 245, 209, 87, 39, 252, 41, 21, 68, 78, 110, 131, 249, 162};

.func  (.param .b64 func_retval0) _Z10rosenbrockmPd(
	.param .b64 _Z10rosenbrockmPd_param_0,
	.param .b64 _Z10rosenbrockmPd_param_1
)
{
	.reg .pred 	%p<10>;
	.reg .b64 	%rd<31>;
	.reg .b64 	%fd<153>;

	ld.param.u64 	%rd15, [_Z10rosenbrockmPd_param_0];
	ld.param.u64 	%rd16, [_Z10rosenbrockmPd_param_1];
	add.s64 	%rd1, %rd15, -1;
	setp.eq.s64 	%p1, %rd1, 0;
	mov.f64 	%fd152, 0d0000000000000000;
	@%p1 bra 	$L__BB0_12;
	add.s64 	%rd18, %rd15, -2;
	and.b64  	%rd2, %rd1, 7;
	setp.lt.u64 	%p2, %rd18, 7;
	mov.f64 	%fd152, 0d0000000000000000;
	mov.b64 	%rd29, 0;
	@%p2 bra 	$L__BB0_4;
	and.b64  	%rd29, %rd1, -8;
	ld.f64 	%fd144, [%rd16];
	add.s64 	%rd26, %rd16, 32;
	mov.f64 	%fd152, 0d0000000000000000;
	mov.u64 	%rd27, %rd29;
$L__BB0_3:
	.pragma "nounroll";
	ld.f64 	%fd20, [%rd26+-24];
	mul.f64 	%fd21, %fd144, %fd144;
	sub.f64 	%fd22, %fd20, %fd21;
	mul.f64 	%fd23, %fd22, %fd22;
	mul.f64 	%fd24, %fd23, 0d4059000000000000;
	mov.f64 	%fd25, 0d3FF0000000000000;
	sub.f64 	%fd26, %fd25, %fd144;
	fma.rn.f64 	%fd27, %fd26, %fd26, %fd24;
	add.f64 	%fd28, %fd152, %fd27;
	ld.f64 	%fd29, [%rd26+-16];
	mul.f64 	%fd30, %fd20, %fd20;
	sub.f64 	%fd31, %fd29, %fd30;
	mul.f64 	%fd32, %fd31, %fd31;
	mul.f64 	%fd33, %fd32, 0d4059000000000000;
	sub.f64 	%fd34, %fd25, %fd20;
	fma.rn.f64 	%fd35, %fd34, %fd34, %fd33;
	add.f64 	%fd36, %fd28, %fd35;
	ld.f64 	%fd37, [%rd26+-8];
	mul.f64 	%fd38, %fd29, %fd29;
	sub.f64 	%fd39, %fd37, %fd38;
	mul.f64 	%fd40, %fd39, %fd39;
	mul.f64 	%fd41, %fd40, 0d4059000000000000;
	sub.f64 	%fd42, %fd25, %fd29;
	fma.rn.f64 	%fd43, %fd42, %fd42, %fd41;
	add.f64 	%fd44, %fd36, %fd43;
	ld.f64 	%fd45, [%rd26];
	mul.f64 	%fd46, %fd37, %fd37;
	sub.f64 	%fd47, %fd45, %fd46;
	mul.f64 	%fd48, %fd47, %fd47;
	mul.f64 	%fd49, %fd48, 0d4059000000000000;
	sub.f64 	%fd50, %fd25, %fd37;
	fma.rn.f64 	%fd51, %fd50, %fd50, %fd49;
	add.f64 	%fd52, %fd44, %fd51;
	ld.f64 	%fd53, [%rd26+8];
	mul.f64 	%fd54, %fd45, %fd45;
	sub.f64 	%fd55, %fd53, %fd54;
	mul.f64 	%fd56, %fd55, %fd55;
	mul.f64 	%fd57, %fd56, 0d4059000000000000;
	sub.f64 	%fd58, %fd25, %fd45;
	fma.rn.f64 	%fd59, %fd58, %fd58, %fd57;
	add.f64 	%fd60, %fd52, %fd59;
	ld.f64 	%fd61, [%rd26+16];
	mul.f64 	%fd62, %fd53, %fd53;
	sub.f64 	%fd63, %fd61, %fd62;
	mul.f64 	%fd64, %fd63, %fd63;
	mul.f64 	%fd65, %fd64, 0d4059000000000000;
	sub.f64 	%fd66, %fd25, %fd53;
	fma.rn.f64 	%fd67, %fd66, %fd66, %fd65;
	add.f64 	%fd68, %fd60, %fd67;
	ld.f64 	%fd69, [%rd26+24];
	mul.f64 	%fd70, %fd61, %fd61;
	sub.f64 	%fd71, %fd69, %fd70;
	mul.f64 	%fd72, %fd71, %fd71;
	mul.f64 	%fd73, %fd72, 0d4059000000000000;
	sub.f64 	%fd74, %fd25, %fd61;
	fma.rn.f64 	%fd75, %fd74, %fd74, %fd73;
	add.f64 	%fd76, %fd68, %fd75;
	ld.f64 	%fd144, [%rd26+32];
	mul.f64 	%fd77, %fd69, %fd69;
	sub.f64 	%fd78, %fd144, %fd77;
	mul.f64 	%fd79, %fd78, %fd78;
	mul.f64 	%fd80, %fd79, 0d4059000000000000;
	sub.f64 	%fd81, %fd25, %fd69;
	fma.rn.f64 	%fd82, %fd81, %fd81, %fd80;
	add.f64 	%fd152, %fd76, %fd82;
	add.s64 	%rd27, %rd27, -8;
	add.s64 	%rd26, %rd26, 64;
	setp.ne.s64 	%p3, %rd27, 0;
	@%p3 bra 	$L__BB0_3;
$L__BB0_4:
	setp.eq.s64 	%p4, %rd2, 0;
	@%p4 bra 	$L__BB0_12;
	and.b64  	%rd10, %rd1, 3;
	setp.lt.u64 	%p5, %rd2, 4;
	@%p5 bra 	$L__BB0_7;
	shl.b64 	%rd19, %rd29, 3;
	add.s64 	%rd20, %rd16, %rd19;
	ld.f64 	%fd84, [%rd20+8];
	ld.f64 	%fd85, [%rd20];
	mul.f64 	%fd86, %fd85, %fd85;
	sub.f64 	%fd87, %fd84, %fd86;
	mul.f64 	%fd88, %fd87, %fd87;
	mul.f64 	%fd89, %fd88, 0d4059000000000000;
	mov.f64 	%fd90, 0d3FF0000000000000;
	sub.f64 	%fd91, %fd90, %fd85;
	fma.rn.f64 	%fd92, %fd91, %fd91, %fd89;
	add.f64 	%fd93, %fd152, %fd92;
	ld.f64 	%fd94, [%rd20+16];
	mul.f64 	%fd95, %fd84, %fd84;
	sub.f64 	%fd96, %fd94, %fd95;
	mul.f64 	%fd97, %fd96, %fd96;
	mul.f64 	%fd98, %fd97, 0d4059000000000000;
	sub.f64 	%fd99, %fd90, %fd84;
	fma.rn.f64 	%fd100, %fd99, %fd99, %fd98;
	add.f64 	%fd101, %fd93, %fd100;
	ld.f64 	%fd102, [%rd20+24];
	mul.f64 	%fd103, %fd94, %fd94;
	sub.f64 	%fd104, %fd102, %fd103;
	mul.f64 	%fd105, %fd104, %fd104;
	mul.f64 	%fd106, %fd105, 0d4059000000000000;
	sub.f64 	%fd107, %fd90, %fd94;
	fma.rn.f64 	%fd108, %fd107, %fd107, %fd106;
	add.f64 	%fd109, %fd101, %fd108;
	add.s64 	%rd29, %rd29, 4;
	ld.f64 	%fd110, [%rd20+32];
	mul.f64 	%fd111, %fd102, %fd102;
	sub.f64 	%fd112, %fd110, %fd111;
	mul.f64 	%fd113, %fd112, %fd112;
	mul.f64 	%fd114, %fd113, 0d4059000000000000;
	sub.f64 	%fd115, %fd90, %fd102;
	fma.rn.f64 	%fd116, %fd115, %fd115, %fd114;
	add.f64 	%fd152, %fd109, %fd116;
$L__BB0_7:
	setp.eq.s64 	%p6, %rd10, 0;
	@%p6 bra 	$L__BB0_12;
	setp.eq.s64 	%p7, %rd10, 1;
	@%p7 bra 	$L__BB0_10;
	shl.b64 	%rd21, %rd29, 3;
	add.s64 	%rd22, %rd16, %rd21;
	ld.f64 	%fd118, [%rd22+8];
	ld.f64 	%fd119, [%rd22];
	mul.f64 	%fd120, %fd119, %fd119;
	sub.f64 	%fd121, %fd118, %fd120;
	mul.f64 	%fd122, %fd121, %fd121;
	mul.f64 	%fd123, %fd122, 0d4059000000000000;
	mov.f64 	%fd124, 0d3FF0000000000000;
	sub.f64 	%fd125, %fd124, %fd119;
	fma.rn.f64 	%fd126, %fd125, %fd125, %fd123;
	add.f64 	%fd127, %fd152, %fd126;
	add.s64 	%rd29, %rd29, 2;
	ld.f64 	%fd128, [%rd22+16];
	mul.f64 	%fd129, %fd118, %fd118;
	sub.f64 	%fd130, %fd128, %fd129;
	mul.f64 	%fd131, %fd130, %fd130;
	mul.f64 	%fd132, %fd131, 0d4059000000000000;
	sub.f64 	%fd133, %fd124, %fd118;
	fma.rn.f64 	%fd134, %fd133, %fd133, %fd132;
	add.f64 	%fd152, %fd127, %fd134;
$L__BB0_10:
	and.b64  	%rd23, %rd1, 1;
	setp.eq.b64 	%p8, %rd23, 1;
	not.pred 	%p9, %p8;
	@%p9 bra 	$L__BB0_12;
	shl.b64 	%rd24, %rd29, 3;
	add.s64 	%rd25, %rd16, %rd24;
	ld.f64 	%fd135, [%rd25+8];
	ld.f64 	%fd136, [%rd25];
	mul.f64 	%fd137, %fd136, %fd136;
	sub.f64 	%fd138, %fd135, %fd137;
	mul.f64 	%fd139, %fd138, %fd138;
	mul.f64 	%fd140, %fd139, 0d4059000000000000;
	mov.f64 	%fd141, 0d3FF0000000000000;
	sub.f64 	%fd142, %fd141, %fd136;
	fma.rn.f64 	%fd143, %fd142, %fd142, %fd140;
	add.f64 	%fd152, %fd152, %fd143;
$L__BB0_12:
	st.param.f64 	[func_retval0], %fd152;
	ret;

}
.func  (.param .b64 func_retval0) _Z6spheremPd(
	.param .b64 _Z6spheremPd_param_0,
	.param .b64 _Z6spheremPd_param_1
)
{
	.reg .pred 	%p<10>;
	.reg .b64 	%rd<35>;
	.reg .b64 	%fd<83>;

	ld.param.u64 	%rd20, [_Z6spheremPd_param_0];
	ld.param.u64 	%rd21, [_Z6spheremPd_param_1];
	setp.eq.s64 	%p1, %rd20, 0;
	mov.f64 	%fd82, 0d0000000000000000;
	@%p1 bra 	$L__BB1_13;
	and.b64  	%rd1, %rd20, 15;
	setp.lt.u64 	%p2, %rd20, 16;
	mov.f64 	%fd82, 0d0000000000000000;
	mov.b64 	%rd31, 0;
	@%p2 bra 	$L__BB1_4;
	and.b64  	%rd31, %rd20, -16;
	add.s64 	%rd28, %rd21, 64;
	mov.f64 	%fd82, 0d0000000000000000;
	mov.u64 	%rd29, %rd31;
$L__BB1_3:
	.pragma "nounroll";
	ld.f64 	%fd18, [%rd28+-64];
	fma.rn.f64 	%fd19, %fd18, %fd18, %fd82;
	ld.f64 	%fd20, [%rd28+-56];
	fma.rn.f64 	%fd21, %fd20, %fd20, %fd19;
	ld.f64 	%fd22, [%rd28+-48];
	fma.rn.f64 	%fd23, %fd22, %fd22, %fd21;
	ld.f64 	%fd24, [%rd28+-40];
	fma.rn.f64 	%fd25, %fd24, %fd24, %fd23;
	ld.f64 	%fd26, [%rd28+-32];
	fma.rn.f64 	%fd27, %fd26, %fd26, %fd25;
	ld.f64 	%fd28, [%rd28+-24];
	fma.rn.f64 	%fd29, %fd28, %fd28, %fd27;
	ld.f64 	%fd30, [%rd28+-16];
	fma.rn.f64 	%fd31, %fd30, %fd30, %fd29;
	ld.f64 	%fd32, [%rd28+-8];
	fma.rn.f64 	%fd33, %fd32, %fd32, %fd31;
	ld.f64 	%fd34, [%rd28];
	fma.rn.f64 	%fd35, %fd34, %fd34, %fd33;
	ld.f64 	%fd36, [%rd28+8];
	fma.rn.f64 	%fd37, %fd36, %fd36, %fd35;
	ld.f64 	%fd38, [%rd28+16];
	fma.rn.f64 	%fd39, %fd38, %fd38, %fd37;
	ld.f64 	%fd40, [%rd28+24];
	fma.rn.f64 	%fd41, %fd40, %fd40, %fd39;
	ld.f64 	%fd42, [%rd28+32];
	fma.rn.f64 	%fd43, %fd42, %fd42, %fd41;
	ld.f64 	%fd44, [%rd28+40];
	fma.rn.f64 	%fd45, %fd44, %fd44, %fd43;
	ld.f64 	%fd46, [%rd28+48];
	fma.rn.f64 	%fd47, %fd46, %fd46, %fd45;
	ld.f64 	%fd48, [%rd28+56];
	fma.rn.f64 	%fd82, %fd48, %fd48, %fd47;
	add.s64 	%rd29, %rd29, -16;
	add.s64 	%rd28, %rd28, 128;
	setp.ne.s64 	%p3, %rd29, 0;
	@%p3 bra 	$L__BB1_3;
$L__BB1_4:
	setp.eq.s64 	%p4, %rd1, 0;
	@%p4 bra 	$L__BB1_13;
	and.b64  	%rd9, %rd20, 7;
	setp.lt.u64 	%p5, %rd1, 8;
	@%p5 bra 	$L__BB1_7;
	shl.b64 	%rd23, %rd31, 3;
	add.s64 	%rd24, %rd21, %rd23;
	ld.f64 	%fd50, [%rd24];
	fma.rn.f64 	%fd51, %fd50, %fd50, %fd82;
	ld.f64 	%fd52, [%rd24+8];
	fma.rn.f64 	%fd53, %fd52, %fd52, %fd51;
	ld.f64 	%fd54, [%rd24+16];
	fma.rn.f64 	%fd55, %fd54, %fd54, %fd53;
	ld.f64 	%fd56, [%rd24+24];
	fma.rn.f64 	%fd57, %fd56, %fd56, %fd55;
	ld.f64 	%fd58, [%rd24+32];
	fma.rn.f64 	%fd59, %fd58, %fd58, %fd57;
	ld.f64 	%fd60, [%rd24+40];
	fma.rn.f64 	%fd61, %fd60, %fd60, %fd59;
	ld.f64 	%fd62, [%rd24+48];
	fma.rn.f64 	%fd63, %fd62, %fd62, %fd61;
	ld.f64 	%fd64, [%rd24+56];
	fma.rn.f64 	%fd82, %fd64, %fd64, %fd63;
	add.s64 	%rd31, %rd31, 8;
$L__BB1_7:
	setp.eq.s64 	%p6, %rd9, 0;
	@%p6 bra 	$L__BB1_13;
	and.b64  	%rd33, %rd20, 3;
	setp.lt.u64 	%p7, %rd9, 4;
	@%p7 bra 	$L__BB1_10;
	shl.b64 	%rd25, %rd31, 3;
	add.s64 	%rd26, %rd21, %rd25;
	ld.f64 	%fd66, [%rd26];
	fma.rn.f64 	%fd67, %fd66, %fd66, %fd82;
	ld.f64 	%fd68, [%rd26+8];
	fma.rn.f64 	%fd69, %fd68, %fd68, %fd67;
	ld.f64 	%fd70, [%rd26+16];
	fma.rn.f64 	%fd71, %fd70, %fd70, %fd69;
	ld.f64 	%fd72, [%rd26+24];
	fma.rn.f64 	%fd82, %fd72, %fd72, %fd71;
	add.s64 	%rd31, %rd31, 4;
$L__BB1_10:
	setp.eq.s64 	%p8, %rd33, 0;
	@%p8 bra 	$L__BB1_13;
	shl.b64 	%rd27, %rd31, 3;
	add.s64 	%rd34, %rd21, %rd27;
$L__BB1_12:
	.pragma "nounroll";
	ld.f64 	%fd73, [%rd34];
	fma.rn.f64 	%fd82, %fd73, %fd73, %fd82;
	add.s64 	%rd34, %rd34, 8;
	add.s64 	%rd33, %rd33, -1;
	setp.ne.s64 	%p9, %rd33, 0;
	@%p9 bra 	$L__BB1_12;
$L__BB1_13:
	st.param.f64 	[func_retval0], %fd82;
	ret;

}
.func  (.param .b64 func_retval0) _Z6ackleymPd(
	.param .b64 _Z6ackleymPd_param_0,
	.param .b64 _Z6ackleymPd_param_1
)
{
	.reg .pred 	%p<47>;
	.reg .b32 	%r<31>;
	.reg .b64 	%rd<46>;
	.reg .b64 	%fd<75>;

	ld.param.u64 	%rd12, [_Z6ackleymPd_param_0];
	ld.param.u64 	%rd13, [_Z6ackleymPd_param_1];
	setp.lt.u64 	%p1, %rd12, 8;
	mov.b64 	%rd44, 0;
	@%p1 bra 	$L__BB2_19;
	and.b64  	%rd44, %rd12, -8;
	add.s64 	%rd41, %rd13, 32;
	mov.u64 	%rd42, %rd44;
$L__BB2_2:
	.pragma "nounroll";
	ld.f64 	%fd15, [%rd41+-32];
	mul.f64 	%fd1, %fd15, 0d401921FB54442D18;
	abs.f64 	%fd16, %fd1;
	setp.eq.f64 	%p2, %fd16, 0d7FF0000000000000;
	setp.ltu.f64 	%p3, %fd16, 0d41E0000000000000;
	or.pred  	%p4, %p2, %p3;
	@%p4 bra 	$L__BB2_4;
	{ // callseq 0, 0
	.param .b64 param0;
	st.param.f64 	[param0], %fd1;
	.param .align 16 .b8 retval0[16];
	call.uni (retval0), 
	__internal_trig_reduction_slowpathd, 
	(
	param0
	);
	ld.param.f64 	%fd17, [retval0];
	ld.param.b32 	%r1, [retval0+8];
	} // callseq 0
$L__BB2_4:
	ld.f64 	%fd19, [%rd41+-24];
	mul.f64 	%fd2, %fd19, 0d401921FB54442D18;
	abs.f64 	%fd20, %fd2;
	setp.eq.f64 	%p5, %fd20, 0d7FF0000000000000;
	setp.ltu.f64 	%p6, %fd20, 0d41E0000000000000;
	or.pred  	%p7, %p5, %p6;
	@%p7 bra 	$L__BB2_6;
	{ // callseq 1, 0
	.param .b64 param0;
	st.param.f64 	[param0], %fd2;
	.param .align 16 .b8 retval0[16];
	call.uni (retval0), 
	__internal_trig_reduction_slowpathd, 
	(
	param0
	);
	ld.param.f64 	%fd21, [retval0];
	ld.param.b32 	%r3, [retval0+8];
	} // callseq 1
$L__BB2_6:
	ld.f64 	%fd23, [%rd41+-16];
	mul.f64 	%fd3, %fd23, 0d401921FB54442D18;
	abs.f64 	%fd24, %fd3;
	setp.eq.f64 	%p8, %fd24, 0d7FF0000000000000;
	setp.ltu.f64 	%p9, %fd24, 0d41E0000000000000;
	or.pred  	%p10, %p8, %p9;
	@%p10 bra 	$L__BB2_8;
	{ // callseq 2, 0
	.param .b64 param0;
	st.param.f64 	[param0], %fd3;
	.param .align 16 .b8 retval0[16];
	call.uni (retval0), 
	__internal_trig_reduction_slowpathd, 
	(
	param0
	);
	ld.param.f64 	%fd25, [retval0];
	ld.param.b32 	%r5, [retval0+8];
	} // callseq 2
$L__BB2_8:
	ld.f64 	%fd27, [%rd41+-8];
	mul.f64 	%fd4, %fd27, 0d401921FB54442D18;
	abs.f64 	%fd28, %fd4;
	setp.eq.f64 	%p11, %fd28, 0d7FF0000000000000;
	setp.ltu.f64 	%p12, %fd28, 0d41E0000000000000;
	or.pred  	%p13, %p11, %p12;
	@%p13 bra 	$L__BB2_10;
	{ // callseq 3, 0
	.param .b64 param0;
	st.param.f64 	[param0], %fd4;
	.param .align 16 .b8 retval0[16];
	call.uni (retval0), 
	__internal_trig_reduction_slowpathd, 
	(
	param0
	);
	ld.param.f64 	%fd29, [retval0];
	ld.param.b32 	%r7, [retval0+8];
	} // callseq 3
$L__BB2_10:
	ld.f64 	%fd31, [%rd41];
	mul.f64 	%fd5, %fd31, 0d401921FB54442D18;
	abs.f64 	%fd32, %fd5;
	setp.eq.f64 	%p14, %fd32, 0d7FF0000000000000;
	setp.ltu.f64 	%p15, %fd32, 0d41E0000000000000;
	or.pred  	%p16, %p14, %p15;
	@%p16 bra 	$L__BB2_12;
	{ // callseq 4, 0
	.param .b64 param0;
	st.param.f64 	[param0], %fd5;
	.param .align 16 .b8 retval0[16];
	call.uni (retval0), 
	__internal_trig_reduction_slowpathd, 
	(
	param0
	);
	ld.param.f64 	%fd33, [retval0];
	ld.param.b32 	%r9, [retval0+8];
	} // callseq 4
$L__BB2_12:
	ld.f64 	%fd35, [%rd41+8];
	mul.f64 	%fd6, %fd35, 0d401921FB54442D18;
	abs.f64 	%fd36, %fd6;
	setp.eq.f64 	%p17, %fd36, 0d7FF0000000000000;
	setp.ltu.f64 	%p18, %fd36, 0d41E0000000000000;
	or.pred  	%p19, %p17, %p18;
	@%p19 bra 	$L__BB2_14;
	{ // callseq 5, 0
	.param .b64 param0;
	st.param.f64 	[param0], %fd6;
	.param .align 16 .b8 retval0[16];
	call.uni (retval0), 
	__internal_trig_reduction_slowpathd, 
	(
	param0
	);
	ld.param.f64 	%fd37, [retval0];
	ld.param.b32 	%r11, [retval0+8];
	} // callseq 5
$L__BB2_14:
	ld.f64 	%fd39, [%rd41+16];
	mul.f64 	%fd7, %fd39, 0d401921FB54442D18;
	abs.f64 	%fd40, %fd7;
	setp.eq.f64 	%p20, %fd40, 0d7FF0000000000000;
	setp.ltu.f64 	%p21, %fd40, 0d41E0000000000000;
	or.pred  	%p22, %p20, %p21;
	@%p22 bra 	$L__BB2_16;
	{ // callseq 6, 0
	.param .b64 param0;
	st.param.f64 	[param0], %fd7;
	.param .align 16 .b8 retval0[16];
	call.uni (retval0), 
	__internal_trig_reduction_slowpathd, 
	(
	param0
	);
	ld.param.f64 	%fd41, [retval0];
	ld.param.b32 	%r13, [retval0+8];
	} // callseq 6
$L__BB2_16:
	ld.f64 	%fd43, [%rd41+24];
	mul.f64 	%fd8, %fd43, 0d401921FB54442D18;
	abs.f64 	%fd44, %fd8;
	setp.eq.f64 	%p23, %fd44, 0d7FF0000000000000;
	setp.ltu.f64 	%p24, %fd44, 0d41E0000000000000;
	or.pred  	%p25, %p23, %p24;
	@%p25 bra 	$L__BB2_18;
	{ // callseq 7, 0
	.param .b64 param0;
	st.param.f64 	[param0], %fd8;
	.param .align 16 .b8 retval0[16];
	call.uni (retval0), 
	__internal_trig_reduction_slowpathd, 
	(
	param0
	);
	ld.param.f64 	%fd45, [retval0];
	ld.param.b32 	%r15, [retval0+8];
	} // callseq 7
$L__BB2_18:
	add.s64 	%rd42, %rd42, -8;
	add.s64 	%rd41, %rd41, 64;
	setp.ne.s64 	%p26, %rd42, 0;
	@%p26 bra 	$L__BB2_2;
$L__BB2_19:
	and.b64  	%rd15, %rd12, 7;
	setp.lt.u64 	%p27, %rd15, 4;
	@%p27 bra 	$L__BB2_29;
	shl.b64 	%rd16, %rd44, 3;
	add.s64 	%rd17, %rd13, %rd16;
	ld.f64 	%fd47, [%rd17];
	mul.f64 	%fd9, %fd47, 0d401921FB54442D18;
	abs.f64 	%fd48, %fd9;
	setp.eq.f64 	%p28, %fd48, 0d7FF0000000000000;
	setp.ltu.f64 	%p29, %fd48, 0d41E0000000000000;
	or.pred  	%p30, %p28, %p29;
	@%p30 bra 	$L__BB2_22;
	{ // callseq 8, 0
	.param .b64 param0;
	st.param.f64 	[param0], %fd9;
	.param .align 16 .b8 retval0[16];
	call.uni (retval0), 
	__internal_trig_reduction_slowpathd, 
	(
	param0
	);
	ld.param.f64 	%fd49, [retval0];
	ld.param.b32 	%r17, [retval0+8];
	} // callseq 8
$L__BB2_22:
	add.s64 	%rd19, %rd16, 8;
	and.b64  	%rd20, %rd19, 34359738360;
	add.s64 	%rd21, %rd13, %rd20;
	ld.f64 	%fd51, [%rd21];
	mul.f64 	%fd10, %fd51, 0d401921FB54442D18;
	abs.f64 	%fd52, %fd10;
	setp.eq.f64 	%p31, %fd52, 0d7FF0000000000000;
	setp.ltu.f64 	%p32, %fd52, 0d41E0000000000000;
	or.pred  	%p33, %p31, %p32;
	@%p33 bra 	$L__BB2_24;
	{ // callseq 9, 0
	.param .b64 param0;
	st.param.f64 	[param0], %fd10;
	.param .align 16 .b8 retval0[16];
	call.uni (retval0), 
	__internal_trig_reduction_slowpathd, 
	(
	param0
	);
	ld.param.f64 	%fd53, [retval0];
	ld.param.b32 	%r19, [retval0+8];
	} // callseq 9
$L__BB2_24:
	add.s64 	%rd23, %rd16, 16;
	and.b64  	%rd24, %rd23, 34359738360;
	add.s64 	%rd25, %rd13, %rd24;
	ld.f64 	%fd55, [%rd25];
	mul.f64 	%fd11, %fd55, 0d401921FB54442D18;
	abs.f64 	%fd56, %fd11;
	setp.eq.f64 	%p34, %fd56, 0d7FF0000000000000;
	setp.ltu.f64 	%p35, %fd56, 0d41E0000000000000;
	or.pred  	%p36, %p34, %p35;
	@%p36 bra 	$L__BB2_26;
	{ // callseq 10, 0
	.param .b64 param0;
	st.param.f64 	[param0], %fd11;
	.param .align 16 .b8 retval0[16];
	call.uni (retval0), 
	__internal_trig_reduction_slowpathd, 
	(
	param0
	);
	ld.param.f64 	%fd57, [retval0];
	ld.param.b32 	%r21, [retval0+8];
	} // callseq 10
$L__BB2_26:
	add.s64 	%rd27, %rd16, 24;
	and.b64  	%rd28, %rd27, 34359738360;
	add.s64 	%rd29, %rd13, %rd28;
	ld.f64 	%fd59, [%rd29];
	mul.f64 	%fd12, %fd59, 0d401921FB54442D18;
	abs.f64 	%fd60, %fd12;
	setp.eq.f64 	%p37, %fd60, 0d7FF0000000000000;
	setp.ltu.f64 	%p38, %fd60, 0d41E0000000000000;
	or.pred  	%p39, %p37, %p38;
	@%p39 bra 	$L__BB2_28;
	{ // callseq 11, 0
	.param .b64 param0;
	st.param.f64 	[param0], %fd12;
	.param .align 16 .b8 retval0[16];
	call.uni (retval0), 
	__internal_trig_reduction_slowpathd, 
	(
	param0
	);
	ld.param.f64 	%fd61, [retval0];
	ld.param.b32 	%r23, [retval0+8];
	} // callseq 11
$L__BB2_28:
	add.s64 	%rd30, %rd44, 4;
	and.b64  	%rd44, %rd30, 4294967295;
$L__BB2_29:
	and.b64  	%rd31, %rd12, 3;
	setp.eq.s64 	%p40, %rd31, 1;
	@%p40 bra 	$L__BB2_35;
	shl.b64 	%rd32, %rd44, 3;
	add.s64 	%rd33, %rd13, %rd32;
	ld.f64 	%fd63, [%rd33];
	mul.f64 	%fd13, %fd63, 0d401921FB54442D18;
	abs.f64 	%fd64, %fd13;
	setp.eq.f64 	%p41, %fd64, 0d7FF0000000000000;
	setp.ltu.f64 	%p42, %fd64, 0d41E0000000000000;
	or.pred  	%p43, %p41, %p42;
	@%p43 bra 	$L__BB2_32;
	{ // callseq 12, 0
	.param .b64 param0;
	st.param.f64 	[param0], %fd13;
	.param .align 16 .b8 retval0[16];
	call.uni (retval0), 
	__internal_trig_reduction_slowpathd, 
	(
	param0
	);
	ld.param.f64 	%fd65, [retval0];
	ld.param.b32 	%r25, [retval0+8];
	} // callseq 12
$L__BB2_32:
	add.s64 	%rd35, %rd32, 8;
	and.b64  	%rd36, %rd35, 34359738360;
	add.s64 	%rd37, %rd13, %rd36;
	ld.f64 	%fd67, [%rd37];
	mul.f64 	%fd14, %fd67, 0d401921FB54442D18;
	abs.f64 	%fd68, %fd14;
	setp.eq.f64 	%p44, %fd68, 0d7FF0000000000000;
	setp.ltu.f64 	%p45, %fd68, 0d41E0000000000000;
	or.pred  	%p46, %p44, %p45;
	@%p46 bra 	$L__BB2_34;
	{ // callseq 13, 0
	.param .b64 param0;
	st.param.f64 	[param0], %fd14;
	.param .align 16 .b8 retval0[16];
	call.uni (retval0), 
	__internal_trig_reduction_slowpathd, 
	(
	param0
	);
	ld.param.f64 	%fd69, [retval0];
	ld.param.b32 	%r27, [retval0+8];
	} // callseq 13
$L__BB2_34:
	add.s64 	%rd38, %rd44, 2;
	and.b64  	%rd44, %rd38, 4294967295;
$L__BB2_35:
	shl.b64 	%rd39, %rd44, 3;
	add.s64 	%rd40, %rd13, %rd39;
	ld.f64 	%fd71, [%rd40];
	mul.f64 	%fd72, %fd71, 0d401921FB54442D18;
	{ // callseq 14, 0
	.param .b64 param0;
	st.param.f64 	[param0], %fd72;
	.param .align 16 .b8 retval0[16];
	call.uni (retval0), 
	__internal_trig_reduction_slowpathd, 
	(
	param0
	);
	ld.param.f64 	%fd73, [retval0];
	ld.param.b32 	%r29, [retval0+8];
	} // callseq 14

}
	// .globl	_Z14particleActionP5SwarmmiPdiiPFdmS1_E
.visible .entry _Z14particleActionP5SwarmmiPdiiPFdmS1_E(
	.param .u64 .ptr .align 1 _Z14particleActionP5SwarmmiPdiiPFdmS1_E_param_0,
	.param .u64 _Z14particleActionP5SwarmmiPdiiPFdmS1_E_param_1,
	.param .u32 _Z14particleActionP5SwarmmiPdiiPFdmS1_E_param_2,
	.param .u64 .ptr .align 1 _Z14particleActionP5SwarmmiPdiiPFdmS1_E_param_3,
	.param .u32 _Z14particleActionP5SwarmmiPdiiPFdmS1_E_param_4,
	.param .u32 _Z14particleActionP5SwarmmiPdiiPFdmS1_E_param_5,
	.param .u64 .ptr .align 1 _Z14particleActionP5SwarmmiPdiiPFdmS1_E_param_6
)
{
	.reg .pred 	%p<86>;
	.reg .b16 	%rs<2>;
	.reg .b32 	%r<74>;
	.reg .b64 	%rd<96>;
	.reg .b64 	%fd<187>;

	ld.param.u64 	%rd47, [_Z14particleActionP5SwarmmiPdiiPFdmS1_E_param_0];
	ld.param.u64 	%rd45, [_Z14particleActionP5SwarmmiPdiiPFdmS1_E_param_1];
	ld.param.u32 	%r24, [_Z14particleActionP5SwarmmiPdiiPFdmS1_E_param_2];
	ld.param.u64 	%rd48, [_Z14particleActionP5SwarmmiPdiiPFdmS1_E_param_3];
	ld.param.u32 	%r26, [_Z14particleActionP5SwarmmiPdiiPFdmS1_E_param_5];
	cvta.to.global.u64 	%rd1, %rd48;
	cvta.to.global.u64 	%rd49, %rd47;
	mov.u32 	%r1, %tid.x;
	mov.u32 	%r2, %ctaid.x;
	mul.wide.u32 	%rd50, %r2, 24;
	add.s64 	%rd2, %rd49, %rd50;
	ld.global.u64 	%rd3, [%rd2];
	shl.b64 	%rd4, %rd45, 3;
	{ // callseq 15, 0
	.param .b64 param0;
	st.param.b64 	[param0], %rd4;
	.param .b64 retval0;
	call.uni (retval0), 
	malloc, 
	(
	param0
	);
	ld.param.b64 	%rd51, [retval0];
	} // callseq 15
	setp.eq.s64 	%p1, %rd4, 0;
	@%p1 bra 	$L__BB3_3;
	mov.b64 	%rd85, 0;
$L__BB3_2:
	add.s64 	%rd53, %rd1, %rd85;
	ld.global.u8 	%rs1, [%rd53];
	add.s64 	%rd54, %rd51, %rd85;
	st.u8 	[%rd54], %rs1;
	add.s64 	%rd85, %rd85, 1;
	setp.lt.u64 	%p2, %rd85, %rd4;
	@%p2 bra 	$L__BB3_2;
$L__BB3_3:
	mul.wide.u32 	%rd55, %r1, 32;
	add.s64 	%rd8, %rd3, %rd55;
	ld.f64 	%fd1, [%rd8];
	setp.eq.s64 	%p3, %rd45, 0;
	@%p3 bra 	$L__BB3_102;
	mul.wide.u32 	%rd57, %r2, 8;
	add.s64 	%rd9, %rd51, %rd57;
	and.b64  	%rd10, %rd45, 15;
	setp.lt.u64 	%p4, %rd45, 16;
	mov.b64 	%rd90, 0;
	@%p4 bra 	$L__BB3_55;
	and.b64  	%rd90, %rd45, -16;
	neg.s64 	%rd12, %rd90;
	sub.s32 	%r68, 7, %r2;
	mov.b64 	%rd88, 0;
	mov.u64 	%rd86, %rd51;
	mov.u64 	%rd87, %rd1;
$L__BB3_6:
	.pragma "nounroll";
	setp.ne.s32 	%p5, %r68, 7;
	@%p5 bra 	$L__BB3_8;
	st.f64 	[%rd9], %fd1;
	bra.uni 	$L__BB3_9;
$L__BB3_8:
	ld.global.f64 	%fd67, [%rd87];
	st.f64 	[%rd86], %fd67;
$L__BB3_9:
	setp.eq.s32 	%p6, %r68, 6;
	shl.b64 	%rd59, %rd88, 3;
	and.b64  	%rd60, %rd59, 34359738240;
	add.s64 	%rd16, %rd1, %rd60;
	add.s64 	%rd17, %rd51, %rd60;
	@%p6 bra 	$L__BB3_11;
	ld.global.f64 	%fd68, [%rd16+8];
	st.f64 	[%rd17+8], %fd68;
	bra.uni 	$L__BB3_12;
$L__BB3_11:
	st.f64 	[%rd9], %fd1;
$L__BB3_12:
	setp.eq.s32 	%p7, %r68, 5;
	@%p7 bra 	$L__BB3_14;
	ld.global.f64 	%fd69, [%rd16+16];
	st.f64 	[%rd17+16], %fd69;
	bra.uni 	$L__BB3_15;
$L__BB3_14:
	st.f64 	[%rd9], %fd1;
$L__BB3_15:
	setp.eq.s32 	%p8, %r68, 4;
	@%p8 bra 	$L__BB3_17;
	ld.global.f64 	%fd70, [%rd16+24];
	st.f64 	[%rd17+24], %fd70;
	bra.uni 	$L__BB3_18;
$L__BB3_17:
	st.f64 	[%rd9], %fd1;
$L__BB3_18:
	setp.eq.s32 	%p9, %r68, 3;
	@%p9 bra 	$L__BB3_20;
	ld.global.f64 	%fd71, [%rd16+32];
	st.f64 	[%rd17+32], %fd71;
	bra.uni 	$L__BB3_21;
$L__BB3_20:
	st.f64 	[%rd9], %fd1;
$L__BB3_21:
	setp.eq.s32 	%p10, %r68, 2;
	@%p10 bra 	$L__BB3_23;
	ld.global.f64 	%fd72, [%rd16+40];
	st.f64 	[%rd17+40], %fd72;
	bra.uni 	$L__BB3_24;
$L__BB3_23:
	st.f64 	[%rd9], %fd1;
$L__BB3_24:
	setp.eq.s32 	%p11, %r68, 1;
	@%p11 bra 	$L__BB3_26;
	ld.global.f64 	%fd73, [%rd16+48];
	st.f64 	[%rd17+48], %fd73;
	bra.uni 	$L__BB3_27;
$L__BB3_26:
	st.f64 	[%rd9], %fd1;
$L__BB3_27:
	add.s32 	%r5, %r68, 8;
	setp.eq.s32 	%p12, %r5, 8;
	@%p12 bra 	$L__BB3_29;
	ld.global.f64 	%fd74, [%rd16+56];
	st.f64 	[%rd17+56], %fd74;
	bra.uni 	$L__BB3_30;
$L__BB3_29:
	st.f64 	[%rd9], %fd1;
$L__BB3_30:
	setp.eq.s32 	%p13, %r68, -1;
	@%p13 bra 	$L__BB3_32;
	ld.global.f64 	%fd75, [%rd16+64];
	st.f64 	[%rd17+64], %fd75;
	bra.uni 	$L__BB3_33;
$L__BB3_32:
	st.f64 	[%rd9], %fd1;
$L__BB3_33:
	setp.eq.s32 	%p14, %r68, -2;
	@%p14 bra 	$L__BB3_35;
	ld.global.f64 	%fd76, [%rd16+72];
	st.f64 	[%rd17+72], %fd76;
	bra.uni 	$L__BB3_36;
$L__BB3_35:
	st.f64 	[%rd9], %fd1;
$L__BB3_36:
	setp.eq.s32 	%p15, %r68, -3;
	@%p15 bra 	$L__BB3_38;
	ld.global.f64 	%fd77, [%rd16+80];
	st.f64 	[%rd17+80], %fd77;
	bra.uni 	$L__BB3_39;
$L__BB3_38:
	st.f64 	[%rd9], %fd1;
$L__BB3_39:
	setp.eq.s32 	%p16, %r68, -4;
	@%p16 bra 	$L__BB3_41;
	ld.global.f64 	%fd78, [%rd16+88];
	st.f64 	[%rd17+88], %fd78;
	bra.uni 	$L__BB3_42;
$L__BB3_41:
	st.f64 	[%rd9], %fd1;
$L__BB3_42:
	setp.eq.s32 	%p17, %r68, -5;
	@%p17 bra 	$L__BB3_44;
	ld.global.f64 	%fd79, [%rd16+96];
	st.f64 	[%rd17+96], %fd79;
	bra.uni 	$L__BB3_45;
$L__BB3_44:
	st.f64 	[%rd9], %fd1;
$L__BB3_45:
	setp.eq.s32 	%p18, %r68, -6;
	@%p18 bra 	$L__BB3_47;
	ld.global.f64 	%fd80, [%rd16+104];
	st.f64 	[%rd17+104], %fd80;
	bra.uni 	$L__BB3_48;
$L__BB3_47:
	st.f64 	[%rd9], %fd1;
$L__BB3_48:
	setp.eq.s32 	%p19, %r5, 1;
	@%p19 bra 	$L__BB3_50;
	ld.global.f64 	%fd81, [%rd16+112];
	st.f64 	[%rd17+112], %fd81;
	bra.uni 	$L__BB3_51;
$L__BB3_50:
	st.f64 	[%rd9], %fd1;
$L__BB3_51:
	setp.eq.s32 	%p20, %r68, -8;
	@%p20 bra 	$L__BB3_53;
	ld.global.f64 	%fd82, [%rd16+120];
	st.f64 	[%rd17+120], %fd82;
	bra.uni 	$L__BB3_54;
$L__BB3_53:
	st.f64 	[%rd9], %fd1;
$L__BB3_54:
	add.s64 	%rd88, %rd88, 16;
	add.s64 	%rd61, %rd12, %rd88;
	add.s32 	%r68, %r68, 16;
	add.s64 	%rd87, %rd87, 128;
	add.s64 	%rd86, %rd86, 128;
	setp.ne.s64 	%p21, %rd61, 0;
	@%p21 bra 	$L__BB3_6;
$L__BB3_55:
	setp.eq.s64 	%p22, %rd10, 0;
	@%p22 bra 	$L__BB3_102;
	and.b64  	%rd22, %rd45, 7;
	setp.lt.u64 	%p23, %rd10, 8;
	@%p23 bra 	$L__BB3_82;
	cvt.u32.u64 	%r7, %rd90;
	setp.eq.s32 	%p24, %r2, %r7;
	@%p24 bra 	$L__BB3_59;
	shl.b64 	%rd62, %rd90, 3;
	add.s64 	%rd63, %rd1, %rd62;
	ld.global.f64 	%fd83, [%rd63];
	add.s64 	%rd64, %rd51, %rd62;
	st.f64 	[%rd64], %fd83;
	bra.uni 	$L__BB3_60;
$L__BB3_59:
	st.f64 	[%rd9], %fd1;
$L__BB3_60:
	add.s32 	%r27, %r7, 1;
	setp.eq.s32 	%p25, %r27, %r2;
	shl.b64 	%rd65, %rd90, 3;
	and.b64  	%rd66, %rd65, 34359738360;
	add.s64 	%rd23, %rd1, %rd66;
	add.s64 	%rd24, %rd51, %rd66;
	@%p25 bra 	$L__BB3_62;
	ld.global.f64 	%fd84, [%rd23+8];
	st.f64 	[%rd24+8], %fd84;
	bra.uni 	$L__BB3_63;
$L__BB3_62:
	st.f64 	[%rd9], %fd1;
$L__BB3_63:
	add.s32 	%r28, %r7, 2;
	setp.eq.s32 	%p26, %r28, %r2;
	@%p26 bra 	$L__BB3_65;
	ld.global.f64 	%fd85, [%rd23+16];
	st.f64 	[%rd24+16], %fd85;
	bra.uni 	$L__BB3_66;
$L__BB3_65:
	st.f64 	[%rd9], %fd1;
$L__BB3_66:
	add.s32 	%r29, %r7, 3;
	setp.eq.s32 	%p27, %r29, %r2;
	@%p27 bra 	$L__BB3_68;
	ld.global.f64 	%fd86, [%rd23+24];
	st.f64 	[%rd24+24], %fd86;
	bra.uni 	$L__BB3_69;
$L__BB3_68:
	st.f64 	[%rd9], %fd1;
$L__BB3_69:
	add.s32 	%r30, %r7, 4;
	setp.eq.s32 	%p28, %r30, %r2;
	@%p28 bra 	$L__BB3_71;
	ld.global.f64 	%fd87, [%rd23+32];
	st.f64 	[%rd24+32], %fd87;
	bra.uni 	$L__BB3_72;
$L__BB3_71:
	st.f64 	[%rd9], %fd1;
$L__BB3_72:
	add.s32 	%r31, %r7, 5;
	setp.eq.s32 	%p29, %r31, %r2;
	@%p29 bra 	$L__BB3_74;
	ld.global.f64 	%fd88, [%rd23+40];
	st.f64 	[%rd24+40], %fd88;
	bra.uni 	$L__BB3_75;
$L__BB3_74:
	st.f64 	[%rd9], %fd1;
$L__BB3_75:
	add.s32 	%r32, %r7, 6;
	setp.eq.s32 	%p30, %r32, %r2;
	@%p30 bra 	$L__BB3_77;
	ld.global.f64 	%fd89, [%rd23+48];
	st.f64 	[%rd24+48], %fd89;
	bra.uni 	$L__BB3_78;
$L__BB3_77:
	st.f64 	[%rd9], %fd1;
$L__BB3_78:
	add.s32 	%r33, %r7, 7;
	setp.eq.s32 	%p31, %r33, %r2;
	@%p31 bra 	$L__BB3_80;
	ld.global.f64 	%fd90, [%rd23+56];
	st.f64 	[%rd24+56], %fd90;
	bra.uni 	$L__BB3_81;
$L__BB3_80:
	st.f64 	[%rd9], %fd1;
$L__BB3_81:
	add.s64 	%rd67, %rd90, 8;
	and.b64  	%rd90, %rd67, 4294967295;
$L__BB3_82:
	setp.eq.s64 	%p32, %rd22, 0;
	@%p32 bra 	$L__BB3_102;
	and.b64  	%rd92, %rd45, 3;
	setp.lt.u64 	%p33, %rd22, 4;
	@%p33 bra 	$L__BB3_97;
	cvt.u32.u64 	%r8, %rd90;
	setp.eq.s32 	%p34, %r2, %r8;
	@%p34 bra 	$L__BB3_86;
	shl.b64 	%rd68, %rd90, 3;
	add.s64 	%rd69, %rd1, %rd68;
	ld.global.f64 	%fd91, [%rd69];
	add.s64 	%rd70, %rd51, %rd68;
	st.f64 	[%rd70], %fd91;
	bra.uni 	$L__BB3_87;
$L__BB3_86:
	st.f64 	[%rd9], %fd1;
$L__BB3_87:
	add.s32 	%r34, %r8, 1;
	setp.eq.s32 	%p35, %r34, %r2;
	shl.b64 	%rd71, %rd90, 3;
	and.b64  	%rd72, %rd71, 34359738360;
	add.s64 	%rd28, %rd1, %rd72;
	add.s64 	%rd29, %rd51, %rd72;
	@%p35 bra 	$L__BB3_89;
	ld.global.f64 	%fd92, [%rd28+8];
	st.f64 	[%rd29+8], %fd92;
	bra.uni 	$L__BB3_90;
$L__BB3_89:
	st.f64 	[%rd9], %fd1;
$L__BB3_90:
	add.s32 	%r35, %r8, 2;
	setp.eq.s32 	%p36, %r35, %r2;
	@%p36 bra 	$L__BB3_92;
	ld.global.f64 	%fd93, [%rd28+16];
	st.f64 	[%rd29+16], %fd93;
	bra.uni 	$L__BB3_93;
$L__BB3_92:
	st.f64 	[%rd9], %fd1;
$L__BB3_93:
	add.s32 	%r36, %r8, 3;
	setp.eq.s32 	%p37, %r36, %r2;
	@%p37 bra 	$L__BB3_95;
	ld.global.f64 	%fd94, [%rd28+24];
	st.f64 	[%rd29+24], %fd94;
	bra.uni 	$L__BB3_96;
$L__BB3_95:
	st.f64 	[%rd9], %fd1;
$L__BB3_96:
	add.s64 	%rd73, %rd90, 4;
	and.b64  	%rd90, %rd73, 4294967295;
$L__BB3_97:
	setp.eq.s64 	%p38, %rd92, 0;
	@%p38 bra 	$L__BB3_102;
$L__BB3_98:
	.pragma "nounroll";
	cvt.u32.u64 	%r37, %rd90;
	setp.eq.s32 	%p39, %r2, %r37;
	@%p39 bra 	$L__BB3_100;
	shl.b64 	%rd74, %rd90, 3;
	add.s64 	%rd75, %rd1, %rd74;
	ld.global.f64 	%fd95, [%rd75];
	add.s64 	%rd76, %rd51, %rd74;
	st.f64 	[%rd76], %fd95;
	bra.uni 	$L__BB3_101;
$L__BB3_100:
	st.f64 	[%rd9], %fd1;
$L__BB3_101:
	add.s64 	%rd77, %rd90, 1;
	and.b64  	%rd90, %rd77, 4294967295;
	add.s64 	%rd92, %rd92, -1;
	setp.ne.s64 	%p40, %rd92, 0;
	@%p40 bra 	$L__BB3_98;
$L__BB3_102:
	ld.param.u64 	%rd84, [_Z14particleActionP5SwarmmiPdiiPFdmS1_E_param_6];
	{ // callseq 16, 0
	.param .b64 param0;
	st.param.b64 	[param0], %rd45;
	.param .b64 param1;
	st.param.b64 	[param1], %rd51;
	.param .b64 retval0;
	prototype_16 : .callprototype (.param .b64 _) _ (.param .b64 _, .param .b64 _);
	call (retval0), 
	%rd84, 
	(
	param0, 
	param1
	)
	, prototype_16;
	ld.param.f64 	%fd96, [retval0];
	} // callseq 16
	{ // callseq 17, 0
	.param .b64 param0;
	st.param.b64 	[param0], %rd51;
	call.uni 
	free, 
	(
	param0
	);
	} // callseq 17
	ld.f64 	%fd97, [%rd8+24];
	setp.geu.f64 	%p41, %fd96, %fd97;
	@%p41 bra 	$L__BB3_104;
	st.f64 	[%rd8+24], %fd96;
	ld.f64 	%fd98, [%rd8];
	st.f64 	[%rd8+16], %fd98;
$L__BB3_104:
	bar.sync 	0;
	setp.ne.s32 	%p42, %r1, 0;
	setp.lt.s32 	%p43, %r24, 1;
	or.pred  	%p44, %p42, %p43;
	@%p44 bra 	$L__BB3_175;
	ld.global.u64 	%rd36, [%rd2];
	ld.global.f64 	%fd154, [%rd2+16];
	and.b32  	%r9, %r24, 15;
	setp.lt.u32 	%p45, %r24, 16;
	mov.b32 	%r71, 0;
	@%p45 bra 	$L__BB3_140;
	and.b32  	%r71, %r24, 2147483632;
	neg.s32 	%r69, %r71;
	add.s64 	%rd94, %rd36, 272;
$L__BB3_107:
	.pragma "nounroll";
	ld.f64 	%fd5, [%rd94+-248];
	setp.geu.f64 	%p46, %fd5, %fd154;
	@%p46 bra 	$L__BB3_109;
	st.global.f64 	[%rd2+16], %fd5;
	ld.f64 	%fd99, [%rd94+-256];
	st.global.f64 	[%rd2+8], %fd99;
	mov.f64 	%fd154, %fd5;
$L__BB3_109:
	ld.f64 	%fd7, [%rd94+-216];
	setp.geu.f64 	%p47, %fd7, %fd154;
	@%p47 bra 	$L__BB3_111;
	st.global.f64 	[%rd2+16], %fd7;
	ld.f64 	%fd100, [%rd94+-224];
	st.global.f64 	[%rd2+8], %fd100;
	mov.f64 	%fd154, %fd7;
$L__BB3_111:
	ld.f64 	%fd9, [%rd94+-184];
	setp.geu.f64 	%p48, %fd9, %fd154;
	@%p48 bra 	$L__BB3_113;
	st.global.f64 	[%rd2+16], %fd9;
	ld.f64 	%fd101, [%rd94+-192];
	st.global.f64 	[%rd2+8], %fd101;
	mov.f64 	%fd154, %fd9;
$L__BB3_113:
	ld.f64 	%fd11, [%rd94+-152];
	setp.geu.f64 	%p49, %fd11, %fd154;
	@%p49 bra 	$L__BB3_115;
	st.global.f64 	[%rd2+16], %fd11;
	ld.f64 	%fd102, [%rd94+-160];
	st.global.f64 	[%rd2+8], %fd102;
	mov.f64 	%fd154, %fd11;
$L__BB3_115:
	ld.f64 	%fd13, [%rd94+-120];
	setp.geu.f64 	%p50, %fd13, %fd154;
	@%p50 bra 	$L__BB3_117;
	st.global.f64 	[%rd2+16], %fd13;
	ld.f64 	%fd103, [%rd94+-128];
	st.global.f64 	[%rd2+8], %fd103;
	mov.f64 	%fd154, %fd13;
$L__BB3_117:
	ld.f64 	%fd15, [%rd94+-88];
	setp.geu.f64 	%p51, %fd15, %fd154;
	@%p51 bra 	$L__BB3_119;
	st.global.f64 	[%rd2+16], %fd15;
	ld.f64 	%fd104, [%rd94+-96];
	st.global.f64 	[%rd2+8], %fd104;
	mov.f64 	%fd154, %fd15;
$L__BB3_119:
	ld.f64 	%fd17, [%rd94+-56];
	setp.geu.f64 	%p52, %fd17, %fd154;
	@%p52 bra 	$L__BB3_121;
	st.global.f64 	[%rd2+16], %fd17;
	ld.f64 	%fd105, [%rd94+-64];
	st.global.f64 	[%rd2+8], %fd105;
	mov.f64 	%fd154, %fd17;
$L__BB3_121:
	ld.f64 	%fd19, [%rd94+-24];
	setp.geu.f64 	%p53, %fd19, %fd154;
	@%p53 bra 	$L__BB3_123;
	st.global.f64 	[%rd2+16], %fd19;
	ld.f64 	%fd106, [%rd94+-32];
	st.global.f64 	[%rd2+8], %fd106;
	mov.f64 	%fd154, %fd19;
$L__BB3_123:
	ld.f64 	%fd21, [%rd94+8];
	setp.geu.f64 	%p54, %fd21, %fd154;
	@%p54 bra 	$L__BB3_125;
	st.global.f64 	[%rd2+16], %fd21;
	ld.f64 	%fd107, [%rd94];
	st.global.f64 	[%rd2+8], %fd107;
	mov.f64 	%fd154, %fd21;
$L__BB3_125:
	ld.f64 	%fd23, [%rd94+40];
	setp.geu.f64 	%p55, %fd23, %fd154;
	@%p55 bra 	$L__BB3_127;
	st.global.f64 	[%rd2+16], %fd23;
	ld.f64 	%fd108, [%rd94+32];
	st.global.f64 	[%rd2+8], %fd108;
	mov.f64 	%fd154, %fd23;
$L__BB3_127:
	ld.f64 	%fd25, [%rd94+72];
	setp.geu.f64 	%p56, %fd25, %fd154;
	@%p56 bra 	$L__BB3_129;
	st.global.f64 	[%rd2+16], %fd25;
	ld.f64 	%fd109, [%rd94+64];
	st.global.f64 	[%rd2+8], %fd109;
	mov.f64 	%fd154, %fd25;
$L__BB3_129:
	ld.f64 	%fd27, [%rd94+104];
	setp.geu.f64 	%p57, %fd27, %fd154;
	@%p57 bra 	$L__BB3_131;
	st.global.f64 	[%rd2+16], %fd27;
	ld.f64 	%fd110, [%rd94+96];
	st.global.f64 	[%rd2+8], %fd110;
	mov.f64 	%fd154, %fd27;
$L__BB3_131:
	ld.f64 	%fd29, [%rd94+136];
	setp.geu.f64 	%p58, %fd29, %fd154;
	@%p58 bra 	$L__BB3_133;
	st.global.f64 	[%rd2+16], %fd29;
	ld.f64 	%fd111, [%rd94+128];
	st.global.f64 	[%rd2+8], %fd111;
	mov.f64 	%fd154, %fd29;
$L__BB3_133:
	ld.f64 	%fd31, [%rd94+168];
	setp.geu.f64 	%p59, %fd31, %fd154;
	@%p59 bra 	$L__BB3_135;
	st.global.f64 	[%rd2+16], %fd31;
	ld.f64 	%fd112, [%rd94+160];
	st.global.f64 	[%rd2+8], %fd112;
	mov.f64 	%fd154, %fd31;
$L__BB3_135:
	ld.f64 	%fd33, [%rd94+200];
	setp.geu.f64 	%p60, %fd33, %fd154;
	@%p60 bra 	$L__BB3_137;
	st.global.f64 	[%rd2+16], %fd33;
	ld.f64 	%fd113, [%rd94+192];
	st.global.f64 	[%rd2+8], %fd113;
	mov.f64 	%fd154, %fd33;
$L__BB3_137:
	ld.f64 	%fd35, [%rd94+232];
	setp.geu.f64 	%p61, %fd35, %fd154;
	@%p61 bra 	$L__BB3_139;
	st.global.f64 	[%rd2+16], %fd35;
	ld.f64 	%fd114, [%rd94+224];
	st.global.f64 	[%rd2+8], %fd114;
	mov.f64 	%fd154, %fd35;
$L__BB3_139:
	add.s32 	%r69, %r69, 16;
	add.s64 	%rd94, %rd94, 512;
	setp.ne.s32 	%p62, %r69, 0;
	@%p62 bra 	$L__BB3_107;
$L__BB3_140:
	setp.eq.s32 	%p63, %r9, 0;
	@%p63 bra 	$L__BB3_175;
	and.b32  	%r15, %r24, 7;
	setp.lt.u32 	%p64, %r9, 8;
	@%p64 bra 	$L__BB3_159;
	mul.wide.u32 	%rd78, %r71, 32;
	add.s64 	%rd40, %rd36, %rd78;
	ld.f64 	%fd38, [%rd40+24];
	setp.geu.f64 	%p65, %fd38, %fd154;
	@%p65 bra 	$L__BB3_144;
	st.global.f64 	[%rd2+16], %fd38;
	ld.f64 	%fd115, [%rd40+16];
	st.global.f64 	[%rd2+8], %fd115;
	mov.f64 	%fd154, %fd38;
$L__BB3_144:
	ld.f64 	%fd40, [%rd40+56];
	setp.geu.f64 	%p66, %fd40, %fd154;
	@%p66 bra 	$L__BB3_146;
	st.global.f64 	[%rd2+16], %fd40;
	ld.f64 	%fd116, [%rd40+48];
	st.global.f64 	[%rd2+8], %fd116;
	mov.f64 	%fd154, %fd40;
$L__BB3_146:
	ld.f64 	%fd42, [%rd40+88];
	setp.geu.f64 	%p67, %fd42, %fd154;
	@%p67 bra 	$L__BB3_148;
	st.global.f64 	[%rd2+16], %fd42;
	ld.f64 	%fd117, [%rd40+80];
	st.global.f64 	[%rd2+8], %fd117;
	mov.f64 	%fd154, %fd42;
$L__BB3_148:
	ld.f64 	%fd44, [%rd40+120];
	setp.geu.f64 	%p68, %fd44, %fd154;
	@%p68 bra 	$L__BB3_150;
	st.global.f64 	[%rd2+16], %fd44;
	ld.f64 	%fd118, [%rd40+112];
	st.global.f64 	[%rd2+8], %fd118;
	mov.f64 	%fd154, %fd44;
$L__BB3_150:
	ld.f64 	%fd46, [%rd40+152];
	setp.geu.f64 	%p69, %fd46, %fd154;
	@%p69 bra 	$L__BB3_152;
	st.global.f64 	[%rd2+16], %fd46;
	ld.f64 	%fd119, [%rd40+144];
	st.global.f64 	[%rd2+8], %fd119;
	mov.f64 	%fd154, %fd46;
$L__BB3_152:
	ld.f64 	%fd48, [%rd40+184];
	setp.geu.f64 	%p70, %fd48, %fd154;
	@%p70 bra 	$L__BB3_154;
	st.global.f64 	[%rd2+16], %fd48;
	ld.f64 	%fd120, [%rd40+176];
	st.global.f64 	[%rd2+8], %fd120;
	mov.f64 	%fd154, %fd48;
$L__BB3_154:
	ld.f64 	%fd50, [%rd40+216];
	setp.geu.f64 	%p71, %fd50, %fd154;
	@%p71 bra 	$L__BB3_156;
	st.global.f64 	[%rd2+16], %fd50;
	ld.f64 	%fd121, [%rd40+208];
	st.global.f64 	[%rd2+8], %fd121;
	mov.f64 	%fd154, %fd50;
$L__BB3_156:
	ld.f64 	%fd52, [%rd40+248];
	setp.geu.f64 	%p72, %fd52, %fd154;
	@%p72 bra 	$L__BB3_158;
	st.global.f64 	[%rd2+16], %fd52;
	ld.f64 	%fd122, [%rd40+240];
	st.global.f64 	[%rd2+8], %fd122;
	mov.f64 	%fd154, %fd52;
$L__BB3_158:
	add.s32 	%r71, %r71, 8;
$L__BB3_159:
	setp.eq.s32 	%p73, %r15, 0;
	@%p73 bra 	$L__BB3_175;
	and.b32  	%r18, %r24, 3;
	setp.lt.u32 	%p74, %r15, 4;
	@%p74 bra 	$L__BB3_170;
	mul.wide.u32 	%rd79, %r71, 32;
	add.s64 	%rd41, %rd36, %rd79;
	ld.f64 	%fd55, [%rd41+24];
	setp.geu.f64 	%p75, %fd55, %fd154;
	@%p75 bra 	$L__BB3_163;
	st.global.f64 	[%rd2+16], %fd55;
	ld.f64 	%fd123, [%rd41+16];
	st.global.f64 	[%rd2+8], %fd123;
	mov.f64 	%fd154, %fd55;
$L__BB3_163:
	ld.f64 	%fd57, [%rd41+56];
	setp.geu.f64 	%p76, %fd57, %fd154;
	@%p76 bra 	$L__BB3_165;
	st.global.f64 	[%rd2+16], %fd57;
	ld.f64 	%fd124, [%rd41+48];
	st.global.f64 	[%rd2+8], %fd124;
	mov.f64 	%fd154, %fd57;
$L__BB3_165:
	ld.f64 	%fd59, [%rd41+88];
	setp.geu.f64 	%p77, %fd59, %fd154;
	@%p77 bra 	$L__BB3_167;
	st.global.f64 	[%rd2+16], %fd59;
	ld.f64 	%fd125, [%rd41+80];
	st.global.f64 	[%rd2+8], %fd125;
	mov.f64 	%fd154, %fd59;
$L__BB3_167:
	ld.f64 	%fd61, [%rd41+120];
	setp.geu.f64 	%p78, %fd61, %fd154;
	@%p78 bra 	$L__BB3_169;
	st.global.f64 	[%rd2+16], %fd61;
	ld.f64 	%fd126, [%rd41+112];
	st.global.f64 	[%rd2+8], %fd126;
	mov.f64 	%fd154, %fd61;
$L__BB3_169:
	add.s32 	%r71, %r71, 4;
$L__BB3_170:
	setp.eq.s32 	%p79, %r18, 0;
	@%p79 bra 	$L__BB3_175;
	mul.wide.u32 	%rd80, %r71, 32;
	add.s64 	%rd81, %rd80, %rd36;
	add.s64 	%rd95, %rd81, 24;
	neg.s32 	%r73, %r18;
$L__BB3_172:
	.pragma "nounroll";
	ld.f64 	%fd65, [%rd95];
	setp.geu.f64 	%p80, %fd65, %fd154;
	@%p80 bra 	$L__BB3_174;
	st.global.f64 	[%rd2+16], %fd65;
	ld.f64 	%fd127, [%rd95+-8];
	st.global.f64 	[%rd2+8], %fd127;
	mov.f64 	%fd154, %fd65;
$L__BB3_174:
	add.s64 	%rd95, %rd95, 32;
	add.s32 	%r73, %r73, 1;
	setp.ne.s32 	%p81, %r73, 0;
	@%p81 bra 	$L__BB3_172;
$L__BB3_175:
	ld.param.u32 	%r67, [_Z14particleActionP5SwarmmiPdiiPFdmS1_E_param_4];
	bar.sync 	0;
	ld.global.f64 	%fd128, [%rd2+8];
	cvt.rn.f64.s32 	%fd129, %r67;
	cvt.rn.f64.s32 	%fd130, %r26;
	div.rn.f64 	%fd131, %fd129, %fd130;
	mov.f64 	%fd132, 0d3FF0000000000000;
	sub.f64 	%fd133, %fd132, %fd131;
	// begin inline asm
	mov.u64 	%rd82, %clock64;
	// end inline asm
	mov.u32 	%r39, %ntid.x;
	mad.lo.s32 	%r40, %r2, %r39, %r1;
	cvt.u32.u64 	%r41, %rd82;
	xor.b32  	%r42, %r40, %r41;
	shr.u32 	%r43, %r42, 16;
	xor.b32  	%r44, %r42, %r43;
	xor.b32  	%r45, %r44, 61;
	mul.lo.s32 	%r46, %r45, 9;
	shr.u32 	%r47, %r46, 4;
	xor.b32  	%r48, %r47, %r46;
	mul.lo.s32 	%r49, %r48, 668265261;
	shr.u32 	%r50, %r49, 15;
	xor.b32  	%r51, %r50, %r49;
	mad.lo.s32 	%r52, %r51, 1664525, 1013904223;
	shr.u32 	%r53, %r52, 8;
	cvt.rn.f64.u32 	%fd134, %r53;
	mul.f64 	%fd135, %fd134, 0d3E70000000000000;
	// begin inline asm
	mov.u64 	%rd83, %clock64;
	// end inline asm
	cvt.u32.u64 	%r54, %rd83;
	xor.b32  	%r55, %r40, %r54;
	shr.u32 	%r56, %r55, 16;
	xor.b32  	%r57, %r55, %r56;
	xor.b32  	%r58, %r57, 61;
	mul.lo.s32 	%r59, %r58, 9;
	shr.u32 	%r60, %r59, 4;
	xor.b32  	%r61, %r60, %r59;
	mul.lo.s32 	%r62, %r61, 668265261;
	shr.u32 	%r63, %r62, 15;
	xor.b32  	%r64, %r63, %r62;
	mad.lo.s32 	%r65, %r64, 1664525, 1013904223;
	shr.u32 	%r66, %r65, 8;
	cvt.rn.f64.u32 	%fd136, %r66;
	mul.f64 	%fd137, %fd136, 0d3E70000000000000;
	ld.f64 	%fd138, [%rd8+8];
	fma.rn.f64 	%fd139, %fd134, 0d3E70000000000000, %fd135;
	ld.f64 	%fd140, [%rd8+16];
	ld.f64 	%fd141, [%rd8];
	sub.f64 	%fd142, %fd140, %fd141;
	mul.f64 	%fd143, %fd142, %fd139;
	fma.rn.f64 	%fd144, %fd133, %fd138, %fd143;
	fma.rn.f64 	%fd145, %fd136, 0d3E70000000000000, %fd137;
	sub.f64 	%fd146, %fd128, %fd141;
	fma.rn.f64 	%fd147, %fd146, %fd145, %fd144;
	setp.lt.f64 	%p82, %fd147, 0dBFF0000000000000;
	setp.gt.f64 	%p83, %fd147, 0d3FF0000000000000;
	selp.f64 	%fd148, 0d3FF0000000000000, %fd147, %p83;
	selp.f64 	%fd149, 0dBFF0000000000000, %fd148, %p82;
	st.f64 	[%rd8+8], %fd149;
	add.f64 	%fd150, %fd141, %fd149;
	setp.lt.f64 	%p84, %fd150, 0dC014000000000000;
	setp.gt.f64 	%p85, %fd150, 0d4014000000000000;
	selp.f64 	%fd151, 0d4014000000000000, %fd150, %p85;
	selp.f64 	%fd152, 0dC014000000000000, %fd151, %p84;
	st.f64 	[%rd8], %fd152;
	ret;

}
.func  (.param .align 16 .b8 func_retval0[16]) __internal_trig_reduction_slowpathd(
	.param .b64 __internal_trig_reduction_slowpathd_param_0
)
{
	.local .align 8 .b8 	__local_depot4[40];
	.reg .b64 	%SP;
	.reg .b64 	%SPL;
	.reg .pred 	%p<10>;
	.reg .b32 	%r<47>;
	.reg .b64 	%rd<74>;
	.reg .b64 	%fd<5>;

	mov.u64 	%SPL, __local_depot4;
	ld.param.f64 	%fd4, [__internal_trig_reduction_slowpathd_param_0];
	add.u64 	%rd1, %SPL, 0;
	{
	.reg .b32 %temp; 
	mov.b64 	{%temp, %r1}, %fd4;
	}
	shr.u32 	%r2, %r1, 20;
	and.b32  	%r3, %r2, 2047;
	setp.eq.s32 	%p1, %r3, 2047;
	mov.b32 	%r46, 0;
	@%p1 bra 	$L__BB4_9;
	add.s32 	%r20, %r3, -1024;
	mov.b64 	%rd20, %fd4;
	shl.b64 	%rd2, %rd20, 11;
	shr.u32 	%r4, %r20, 6;
	sub.s32 	%r45, 15, %r4;
	sub.s32 	%r21, 19, %r4;
	setp.lt.u32 	%p2, %r20, 128;
	selp.b32 	%r6, 18, %r21, %p2;
	setp.ge.s32 	%p3, %r45, %r6;
	mov.b64 	%rd70, 0;
	@%p3 bra 	$L__BB4_4;
	add.s32 	%r23, %r6, %r4;
	neg.s32 	%r43, %r23;
	or.b64  	%rd3, %rd2, -9223372036854775808;
	mov.b64 	%rd70, 0;
	mov.b32 	%r42, 0;
	mov.u64 	%rd25, __cudart_i2opi_d;
	mov.u32 	%r44, %r45;
$L__BB4_3:
	.pragma "nounroll";
	mul.wide.s32 	%rd22, %r42, 8;
	add.s64 	%rd23, %rd1, %rd22;
	mul.wide.s32 	%rd24, %r44, 8;
	add.s64 	%rd26, %rd25, %rd24;
	ld.global.nc.u64 	%rd27, [%rd26];
	{
	.reg .u32 %r0, %r1, %r2, %r3, %alo, %ahi, %blo, %bhi, %clo, %chi;
	mov.b64 	{%alo,%ahi}, %rd27;
	mov.b64 	{%blo,%bhi}, %rd3;
	mov.b64 	{%clo,%chi}, %rd70;
	mad.lo.cc.u32 	%r0, %alo, %blo, %clo;
	madc.hi.cc.u32 	%r1, %alo, %blo, %chi;
	madc.hi.u32 	%r2, %alo, %bhi, 0;
	mad.lo.cc.u32 	%r1, %alo, %bhi, %r1;
	madc.hi.cc.u32 	%r2, %ahi, %blo, %r2;
	madc.hi.u32 	%r3, %ahi, %bhi, 0;
	mad.lo.cc.u32 	%r1, %ahi, %blo, %r1;
	madc.lo.cc.u32 	%r2, %ahi, %bhi, %r2;
	addc.u32 	%r3, %r3, 0;
	mov.b64 	%rd28, {%r0,%r1};
	mov.b64 	%rd70, {%r2,%r3};
	}
	st.local.u64 	[%rd23], %rd28;
	add.s32 	%r44, %r44, 1;
	add.s32 	%r43, %r43, 1;
	add.s32 	%r42, %r42, 1;
	setp.ne.s32 	%p4, %r43, -15;
	mov.u32 	%r45, %r6;
	@%p4 bra 	$L__BB4_3;
$L__BB4_4:
	cvt.s64.s32 	%rd29, %r45;
	cvt.u64.u32 	%rd30, %r4;
	add.s64 	%rd31, %rd30, %rd29;
	shl.b64 	%rd32, %rd31, 3;
	add.s64 	%rd33, %rd1, %rd32;
	st.local.u64 	[%rd33+-120], %rd70;
	and.b32  	%r15, %r2, 63;
	ld.local.u64 	%rd72, [%rd1+16];
	ld.local.u64 	%rd71, [%rd1+24];
	setp.eq.s32 	%p5, %r15, 0;
	@%p5 bra 	$L__BB4_6;
	shl.b64 	%rd34, %rd71, %r15;
	shr.u64 	%rd35, %rd72, 1;
	xor.b32  	%r24, %r15, 63;
	shr.u64 	%rd36, %rd35, %r24;
	or.b64  	%rd71, %rd34, %rd36;
	ld.local.u64 	%rd37, [%rd1+8];
	shl.b64 	%rd38, %rd72, %r15;
	shr.u64 	%rd39, %rd37, 1;
	shr.u64 	%rd40, %rd39, %r24;
	or.b64  	%rd72, %rd38, %rd40;
$L__BB4_6:
	and.b32  	%r25, %r1, -2147483648;
	shr.u64 	%rd41, %rd71, 62;
	cvt.u32.u64 	%r26, %rd41;
	mov.b64 	{%r27, %r28}, %rd71;
	mov.b64 	{%r29, %r30}, %rd72;
	shf.l.wrap.b32 	%r31, %r30, %r27, 2;
	shf.l.wrap.b32 	%r32, %r27, %r28, 2;
	mov.b64 	%rd42, {%r31, %r32};
	shl.b64 	%rd43, %rd72, 2;
	shr.u64 	%rd44, %rd42, 63;
	cvt.u32.u64 	%r33, %rd44;
	add.s32 	%r34, %r33, %r26;
	setp.eq.s32 	%p6, %r25, 0;
	neg.s32 	%r35, %r34;
	selp.b32 	%r46, %r34, %r35, %p6;
	setp.gt.s64 	%p7, %rd42, -1;
	mov.b64 	%rd45, 0;
	{
	.reg .u32 %r0, %r1, %r2, %r3, %a0, %a1, %a2, %a3, %b0, %b1, %b2, %b3;
	mov.b64 	{%a0,%a1}, %rd45;
	mov.b64 	{%a2,%a3}, %rd45;
	mov.b64 	{%b0,%b1}, %rd43;
	mov.b64 	{%b2,%b3}, %rd42;
	sub.cc.u32 	%r0, %a0, %b0;
	subc.cc.u32 	%r1, %a1, %b1;
	subc.cc.u32 	%r2, %a2, %b2;
	subc.u32 	%r3, %a3, %b3;
	mov.b64 	%rd46, {%r0,%r1};
	mov.b64 	%rd47, {%r2,%r3};
	}
	xor.b32  	%r36, %r25, -2147483648;
	selp.b64 	%rd73, %rd42, %rd47, %p7;
	selp.b64 	%rd14, %rd43, %rd46, %p7;
	selp.b32 	%r17, %r25, %r36, %p7;
	clz.b64 	%r37, %rd73;
	cvt.u64.u32 	%rd15, %r37;
	setp.eq.s32 	%p8, %r37, 0;
	@%p8 bra 	$L__BB4_8;
	cvt.u32.u64 	%r38, %rd15;
	and.b32  	%r39, %r38, 63;
	shl.b64 	%rd48, %rd73, %r39;
	shr.u64 	%rd49, %rd14, 1;
	not.b32 	%r40, %r38;
	and.b32  	%r41, %r40, 63;
	shr.u64 	%rd50, %rd49, %r41;
	or.b64  	%rd73, %rd48, %rd50;
$L__BB4_8:
	mov.b64 	%rd51, -3958705157555305931;
	{
	.reg .u32 %r0, %r1, %r2, %r3, %alo, %ahi, %blo, %bhi;
	mov.b64 	{%alo,%ahi}, %rd73;
	mov.b64 	{%blo,%bhi}, %rd51;
	mul.lo.u32 	%r0, %alo, %blo;
	mul.hi.u32 	%r1, %alo, %blo;
	mad.lo.cc.u32 	%r1, %alo, %bhi, %r1;
	madc.hi.u32 	%r2, %alo, %bhi, 0;
	mad.lo.cc.u32 	%r1, %ahi, %blo, %r1;
	madc.hi.cc.u32 	%r2, %ahi, %blo, %r2;
	madc.hi.u32 	%r3, %ahi, %bhi, 0;
	mad.lo.cc.u32 	%r2, %ahi, %bhi, %r2;
	addc.u32 	%r3, %r3, 0;
	mov.b64 	%rd52, {%r0,%r1};
	mov.b64 	%rd53, {%r2,%r3};
	}
	setp.gt.s64 	%p9, %rd53, 0;
	{
	.reg .u32 %r0, %r1, %r2, %r3, %a0, %a1, %a2, %a3, %b0, %b1, %b2, %b3;
	mov.b64 	{%a0,%a1}, %rd52;
	mov.b64 	{%a2,%a3}, %rd53;
	mov.b64 	{%b0,%b1}, %rd52;
	mov.b64 	{%b2,%b3}, %rd53;
	add.cc.u32 	%r0, %a0, %b0;
	addc.cc.u32 	%r1, %a1, %b1;
	addc.cc.u32 	%r2, %a2, %b2;
	addc.u32 	%r3, %a3, %b3;
	mov.b64 	%rd54, {%r0,%r1};
	mov.b64 	%rd55, {%r2,%r3};
	}
	selp.b64 	%rd56, %rd55, %rd53, %p9;
	selp.s64 	%rd57, -1, 0, %p9;
	sub.s64 	%rd58, %rd57, %rd15;
	cvt.u64.u32 	%rd59, %r17;
	shl.b64 	%rd60, %rd59, 32;
	add.s64 	%rd61, %rd56, 1;
	shr.u64 	%rd62, %rd61, 10;
	add.s64 	%rd63, %rd62, 1;
	shr.u64 	%rd64, %rd63, 1;
	shl.b64 	%rd65, %rd58, 52;
	add.s64 	%rd66, %rd65, %rd64;
	add.s64 	%rd67, %rd66, 4602678819172646912;
	or.b64  	%rd68, %rd67, %rd60;
	mov.b64 	%fd4, %rd68;
$L__BB4_9:
	st.param.f64 	[func_retval0], %fd4;
	st.param.b32 	[func_retval0+8], %r46;
	ret;

}


// ===== COMPILED SASS (sm_100) =====

	.target	sm_100

	.elftype	@"ET_EXEC"


//--------------------- .note.nv.tkinfo           --------------------------
	.section	.note.nv.tkinfo,"",@"SHT_NOTE"
	.sectionflags	@"SHF_NOTE_NV_TKINFO"
	.tkinfo
        /*0018*/ 	.word	0x00000002
        /*0030*/ 	.string	""
        /*0030*/ 	.string	"ptxas"
        /*0030*/ 	.string	"Cuda compilation tools, release 13.0, V13.0.88"
        /*0030*/ 	.string	"Build cuda_13.0.r13.0/compiler.36424714_0"
        /*0030*/ 	.string	"-arch sm_100 -m 64 "



//--------------------- .note.nv.cuinfo           --------------------------
	.section	.note.nv.cuinfo,"",@"SHT_NOTE"
	.sectionflags	@"SHF_NOTE_NV_CUINFO"
        /*0018*/ 	.short	0x0002
        /*001a*/ 	.short	0x0064
        /*001c*/ 	.short	0x0082
	.zero		2


//--------------------- .nv.info                  --------------------------
	.section	.nv.info,"",@"SHT_CUDA_INFO"
	.align	4


	//----- nvinfo : EIATTR_REGCOUNT
	.align		4
        /*0000*/ 	.byte	0x04, 0x2f
        /*0002*/ 	.short	(.L_5 - .L_4)
	.align		4
.L_4:
        /*0004*/ 	.word	index@(_Z14particleActionP5SwarmmiPdiiPFdmS1_E)
        /*0008*/ 	.word	0x00000027


	//----- nvinfo : EIATTR_FRAME_SIZE
	.align		4
.L_5:
        /*000c*/ 	.byte	0x04, 0x11
        /*000e*/ 	.short	(.L_7 - .L_6)
	.align		4
.L_6:
        /*0010*/ 	.word	index@($__internal_0_$__cuda_sm20_div_rn_f64_full)
        /*0014*/ 	.word	0x00000090


	//----- nvinfo : EIATTR_FRAME_SIZE
	.align		4
.L_7:
        /*0018*/ 	.byte	0x04, 0x11
        /*001a*/ 	.short	(.L_9 - .L_8)
	.align		4
.L_8:
        /*001c*/ 	.word	index@($_Z14particleActionP5SwarmmiPdiiPFdmS1_E$__internal_trig_reduction_slowpathd)
        /*0020*/ 	.word	0x00000090


	//----- nvinfo : EIATTR_FRAME_SIZE
	.align		4
.L_9:
        /*0024*/ 	.byte	0x04, 0x11
        /*0026*/ 	.short	(.L_11 - .L_10)
	.align		4
.L_10:
        /*0028*/ 	.word	index@($_Z14particleActionP5SwarmmiPdiiPFdmS1_E$_Z6spheremPd)
        /*002c*/ 	.word	0x00000090


	//----- nvinfo : EIATTR_FRAME_SIZE
	.align		4
.L_11:
        /*0030*/ 	.byte	0x04, 0x11
        /*0032*/ 	.short	(.L_13 - .L_12)
	.align		4
.L_12:
        /*0034*/ 	.word	index@($_Z14particleActionP5SwarmmiPdiiPFdmS1_E$_Z6ackleymPd)
        /*0038*/ 	.word	0x00000090


	//----- nvinfo : EIATTR_FRAME_SIZE
	.align		4
.L_13:
        /*003c*/ 	.byte	0x04, 0x11
        /*003e*/ 	.short	(.L_15 - .L_14)
	.align		4
.L_14:
        /*0040*/ 	.word	index@($_Z14particleActionP5SwarmmiPdiiPFdmS1_E$_Z10rosenbrockmPd)
        /*0044*/ 	.word	0x00000090


	//----- nvinfo : EIATTR_FRAME_SIZE
	.align		4
.L_15:
        /*0048*/ 	.byte	0x04, 0x11
        /*004a*/ 	.short	(.L_17 - .L_16)
	.align		4
.L_16:
        /*004c*/ 	.word	index@(_Z14particleActionP5SwarmmiPdiiPFdmS1_E)
        /*0050*/ 	.word	0x00000090


	//----- nvinfo : EIATTR_MIN_STACK_SIZE
	.align		4
.L_17:
        /*0054*/ 	.byte	0x04, 0x12
        /*0056*/ 	.short	(.L_19 - .L_18)
	.align		4
.L_18:
        /*0058*/ 	.word	index@(_Z14particleActionP5SwarmmiPdiiPFdmS1_E)
        /*005c*/ 	.word	0x00000090
.L_19:


//--------------------- .nv.compat                --------------------------
	.section	.nv.compat,"",@"SHT_CUDA_COMPAT_INFO"
	.align	4
        /*0000*/ 	.byte	0x02, 0x09, 0x00, 0x00, 0x02, 0x02, 0x01, 0x00, 0x02, 0x05, 0x05, 0x00, 0x03, 0x07, 0x01, 0x01
        /*0010*/ 	.byte	0x02, 0x03, 0x00, 0x00, 0x02, 0x06, 0x01, 0x00, 0x04, 0x0b, 0x08, 0x00, 0x01, 0x00, 0x00, 0x00
        /*0020*/ 	.byte	0x00, 0x00, 0x00, 0x00


//--------------------- .nv.info._Z14particleActionP5SwarmmiPdiiPFdmS1_E --------------------------
	.section	.nv.info._Z14particleActionP5SwarmmiPdiiPFdmS1_E,"",@"SHT_CUDA_INFO"
	.sectionflags	@""
	.align	4


	//----- nvinfo : EIATTR_CUDA_API_VERSION
	.align		4
        /*0000*/ 	.byte	0x04, 0x37
        /*0002*/ 	.short	(.L_21 - .L_20)
.L_20:
        /*0004*/ 	.word	0x00000082


	//----- nvinfo : EIATTR_KPARAM_INFO
	.align		4
.L_21:
        /*0008*/ 	.byte	0x04, 0x17
        /*000a*/ 	.short	(.L_23 - .L_22)
.L_22:
        /*000c*/ 	.word	0x00000000
        /*0010*/ 	.short	0x0006
        /*0012*/ 	.short	0x0028
        /*0014*/ 	.byte	0x00, 0xf5, 0x21, 0x00


	//----- nvinfo : EIATTR_KPARAM_INFO
	.align		4
.L_23:
        /*0018*/ 	.byte	0x04, 0x17
        /*001a*/ 	.short	(.L_25 - .L_24)
.L_24:
        /*001c*/ 	.word	0x00000000
        /*0020*/ 	.short	0x0005
        /*0022*/ 	.short	0x0024
        /*0024*/ 	.byte	0x00, 0xf0, 0x11, 0x00


	//----- nvinfo : EIATTR_KPARAM_INFO
	.align		4
.L_25:
        /*0028*/ 	.byte	0x04, 0x17
        /*002a*/ 	.short	(.L_27 - .L_26)
.L_26:
        /*002c*/ 	.word	0x00000000
        /*0030*/ 	.short	0x0004
        /*0032*/ 	.short	0x0020
        /*0034*/ 	.byte	0x00, 0xf0, 0x11, 0x00


	//----- nvinfo : EIATTR_KPARAM_INFO
	.align		4
.L_27:
        /*0038*/ 	.byte	0x04, 0x17
        /*003a*/ 	.short	(.L_29 - .L_28)
.L_28:
        /*003c*/ 	.word	0x00000000
        /*0040*/ 	.short	0x0003
        /*0042*/ 	.short	0x0018
        /*0044*/ 	.byte	0x00, 0xf5, 0x21, 0x00


	//----- nvinfo : EIATTR_KPARAM_INFO
	.align		4
.L_29:
        /*0048*/ 	.byte	0x04, 0x17
        /*004a*/ 	.short	(.L_31 - .L_30)
.L_30:
        /*004c*/ 	.word	0x00000000
        /*0050*/ 	.short	0x0002
        /*0052*/ 	.short	0x0010
        /*0054*/ 	.byte	0x00, 0xf0, 0x11, 0x00


	//----- nvinfo : EIATTR_KPARAM_INFO
	.align		4
.L_31:
        /*0058*/ 	.byte	0x04, 0x17
        /*005a*/ 	.short	(.L_33 - .L_32)
.L_32:
        /*005c*/ 	.word	0x00000000
        /*0060*/ 	.short	0x0001
        /*0062*/ 	.short	0x0008
        /*0064*/ 	.byte	0x00, 0xf0, 0x21, 0x00


	//----- nvinfo : EIATTR_KPARAM_INFO
	.align		4
.L_33:
        /*0068*/ 	.byte	0x04, 0x17
        /*006a*/ 	.short	(.L_35 - .L_34)
.L_34:
        /*006c*/ 	.word	0x00000000
        /*0070*/ 	.short	0x0000
        /*0072*/ 	.short	0x0000
        /*0074*/ 	.byte	0x00, 0xf5, 0x21, 0x00


	//----- nvinfo : EIATTR_SPARSE_MMA_MASK
	.align		4
.L_35:
        /*0078*/ 	.byte	0x03, 0x50
        /*007a*/ 	.short	0x0000


	//----- nvinfo : EIATTR_MAXREG_COUNT
	.align		4
        /*007c*/ 	.byte	0x03, 0x1b
        /*007e*/ 	.short	0x00ff


	//----- nvinfo : EIATTR_NUM_BARRIERS
	.align		4
        /*0080*/ 	.byte	0x02, 0x4c
        /*0082*/ 	.byte	0x01
	.zero		1


	//----- nvinfo : EIATTR_EXTERNS
	.align		4
        /*0084*/ 	.byte	0x04, 0x0f
        /*0086*/ 	.short	(.L_37 - .L_36)


	//   ....[0]....
	.align		4
.L_36:
        /*0088*/ 	.word	index@(malloc)


	//   ....[1]....
	.align		4
        /*008c*/ 	.word	index@(free)


	//----- nvinfo : EIATTR_MERCURY_ISA_VERSION
	.align		4
.L_37:
        /*0090*/ 	.byte	0x03, 0x5f
        /*0092*/ 	.short	0x0101


	//----- nvinfo : EIATTR_VRC_CTA_INIT_COUNT
	.align		4
        /*0094*/ 	.byte	0x02, 0x4a
	.zero		1
	.zero		1


	//----- nvinfo : EIATTR_SYSCALL_OFFSETS
	.align		4
        /*0098*/ 	.byte	0x04, 0x46
        /*009a*/ 	.short	(.L_39 - .L_38)


	//   ....[0]....
.L_38:
        /*009c*/ 	.word	0x00000110


	//   ....[1]....
        /*00a0*/ 	.word	0x000016c0


	//----- nvinfo : EIATTR_EXIT_INSTR_OFFSETS
	.align		4
.L_39:
        /*00a4*/ 	.byte	0x04, 0x1c
        /*00a6*/ 	.short	(.L_41 - .L_40)


	//   ....[0]....
.L_40:
        /*00a8*/ 	.word	0x00002cb0


	//----- nvinfo : EIATTR_CRS_STACK_SIZE
	.align		4
.L_41:
        /*00ac*/ 	.byte	0x04, 0x1e
        /*00ae*/ 	.short	(.L_43 - .L_42)
.L_42:
        /*00b0*/ 	.word	0x00000000


	//----- nvinfo : EIATTR_CBANK_PARAM_SIZE
	.align		4
.L_43:
        /*00b4*/ 	.byte	0x03, 0x19
        /*00b6*/ 	.short	0x0030


	//----- nvinfo : EIATTR_PARAM_CBANK
	.align		4
        /*00b8*/ 	.byte	0x04, 0x0a
        /*00ba*/ 	.short	(.L_45 - .L_44)
	.align		4
.L_44:
        /*00bc*/ 	.word	index@(.nv.constant0._Z14particleActionP5SwarmmiPdiiPFdmS1_E)
        /*00c0*/ 	.short	0x0380
        /*00c2*/ 	.short	0x0030


	//----- nvinfo : EIATTR_SW_WAR
	.align		4
.L_45:
        /*00c4*/ 	.byte	0x04, 0x36
        /*00c6*/ 	.short	(.L_47 - .L_46)
.L_46:
        /*00c8*/ 	.word	0x00000008
.L_47:


//--------------------- .nv.callgraph             --------------------------
	.section	.nv.callgraph,"",@"SHT_CUDA_CALLGRAPH"
	.align	4
	.sectionentsize	8
	.align		4
        /*0000*/ 	.word	0x00000000
	.align		4
        /*0004*/ 	.word	0xffffffff
	.align		4
        /*0008*/ 	.word	index@(_Z14particleActionP5SwarmmiPdiiPFdmS1_E)
	.align		4
        /*000c*/ 	.word	index@(free)
	.align		4
        /*0010*/ 	.word	index@(_Z14particleActionP5SwarmmiPdiiPFdmS1_E)
	.align		4
        /*0014*/ 	.word	index@(malloc)
	.align		4
        /*0018*/ 	.word	0x00000000
	.align		4
        /*001c*/ 	.word	0xfffffffe
	.align		4
        /*0020*/ 	.word	0x00000000
	.align		4
        /*0024*/ 	.word	0xfffffffd
	.align		4
        /*0028*/ 	.word	0x00000000
	.align		4
        /*002c*/ 	.word	0xfffffffc


//--------------------- .nv.constant4             --------------------------
	.section	.nv.constant4,"a",@progbits
	.align	8
	.align		8
.nv.constant4:
        /*0000*/ 	.dword	malloc
	.align		8
        /*0008*/ 	.dword	free
	.align		8
        /*0010*/ 	.dword	d_rosenbrock_ptr
	.align		8
        /*0018*/ 	.dword	d_sphere_ptr
	.align		8
        /*0020*/ 	.dword	d_ackley_ptr
	.align		8
        /*0028*/ 	.dword	__cudart_i2opi_d


//--------------------- .text._Z14particleActionP5SwarmmiPdiiPFdmS1_E --------------------------
	.section	.text._Z14particleActionP5SwarmmiPdiiPFdmS1_E,"ax",@progbits
	.align	128
        .global         _Z14particleActionP5SwarmmiPdiiPFdmS1_E
        .type           _Z14particleActionP5SwarmmiPdiiPFdmS1_E,@function
        .size           _Z14particleActionP5SwarmmiPdiiPFdmS1_E,(.L_x_146 - _Z14particleActionP5SwarmmiPdiiPFdmS1_E)
        .other          _Z14particleActionP5SwarmmiPdiiPFdmS1_E,@"STO_CUDA_ENTRY STV_DEFAULT"
_Z14particleActionP5SwarmmiPdiiPFdmS1_E:
.text._Z14particleActionP5SwarmmiPdiiPFdmS1_E:
[----:B------:R-:W0:Y:S01]  /*0000*/  LDC R1, c[0x0][0x37c] ;  /* 0x0000df00ff017b82 */ /* 0x000e220000000800 */
[----:B------:R-:W1:Y:S07]  /*0010*/  S2R R2, SR_CTAID.X ;  /* 0x0000000000027919 */ /* 0x000e6e0000002500 */
[----:B------:R-:W1:Y:S01]  /*0020*/  LDC.64 R18, c[0x0][0x380] ;  /* 0x0000e000ff127b82 */ /* 0x000e620000000a00 */
[----:B------:R-:W2:Y:S01]  /*0030*/  LDCU.64 UR36, c[0x0][0x358] ;  /* 0x00006b00ff2477ac */ /* 0x000ea20008000a00 */
[----:B------:R-:W-:Y:S01]  /*0040*/  MOV R0, 0x0 ;  /* 0x0000000000007802 */ /* 0x000fe20000000f00 */
[----:B------:R-:W3:Y:S01]  /*0050*/  LDCU.64 UR38, c[0x0][0x388] ;  /* 0x00007100ff2677ac */ /* 0x000ee20008000a00 */
[----:B------:R-:W4:Y:S01]  /*0060*/  LDCU UR41, c[0x0][0x38c] ;  /* 0x00007180ff2977ac */ /* 0x000f220008000800 */
[----:B------:R-:W0:Y:S01]  /*0070*/  LDCU.64 UR42, c[0x0][0x398] ;  /* 0x00007300ff2a77ac */ /* 0x000e220008000a00 */
[----:B------:R-:W0:Y:S01]  /*0080*/  LDCU.64 UR44, c[0x0][0x398] ;  /* 0x00007300ff2c77ac */ /* 0x000e220008000a00 */
[----:B-1----:R-:W-:-:S05]  /*0090*/  IMAD.WIDE.U32 R18, R2, 0x18, R18 ;  /* 0x0000001802127825 */ /* 0x002fca00078e0012 */
[----:B--2---:R1:W5:Y:S01]  /*00a0*/  LDG.E.64 R22, desc[UR36][R18.64] ;  /* 0x0000002412167981 */ /* 0x004362000c1e1b00 */
[----:B------:R1:W2:Y:S01]  /*00b0*/  LDC.64 R6, c[0x4][R0] ;  /* 0x0100000000067b82 */ /* 0x0002a20000000a00 */
[----:B---3--:R-:W-:Y:S02]  /*00c0*/  USHF.L.U32 UR40, UR38, 0x3, URZ ;  /* 0x0000000326287899 */ /* 0x008fe400080006ff */
[----:B------:R-:W-:-:S04]  /*00d0*/  USHF.L.U64.HI UR38, UR38, 0x3, UR39 ;  /* 0x0000000326267899 */ /* 0x000fc80008010227 */
[----:B------:R-:W-:Y:S02]  /*00e0*/  IMAD.U32 R4, RZ, RZ, UR40 ;  /* 0x00000028ff047e24 */ /* 0x000fe4000f8e00ff */
[----:B01--4-:R-:W-:-:S07]  /*00f0*/  IMAD.U32 R5, RZ, RZ, UR38 ;  /* 0x00000026ff057e24 */ /* 0x013fce000f8e00ff */
[----:B------:R-:W-:-:S07]  /*0100*/  LEPC R20, `(.L_x_0) ;  /* 0x000000001014794e */ /* 0x000fce0000000000 */
[----:B--2--5:R-:W-:Y:S05]  /*0110*/  CALL.ABS.NOINC R6 ;  /* 0x0000000006007343 */ /* 0x024fea0003c00000 */
.L_x_0:
[----:B------:R-:W0:Y:S01]  /*0120*/  LDC.64 R10, c[0x0][0x388] ;  /* 0x0000e200ff0a7b82 */ /* 0x000e220000000a00 */
[----:B------:R-:W1:Y:S01]  /*0130*/  S2R R17, SR_TID.X ;  /* 0x0000000000117919 */ /* 0x000e620000002100 */
[----:B------:R-:W-:Y:S01]  /*0140*/  UISETP.NE.U32.AND UP0, UPT, UR40, URZ, UPT ;  /* 0x000000ff2800728c */ /* 0x000fe2000bf05070 */
[----:B------:R-:W-:Y:S02]  /*0150*/  IMAD.MOV.U32 R24, RZ, RZ, R4 ;  /* 0x000000ffff187224 */ /* 0x000fe400078e0004 */
[----:B------:R-:W-:Y:S01]  /*0160*/  IMAD.MOV.U32 R25, RZ, RZ, R5 ;  /* 0x000000ffff197224 */ /* 0x000fe200078e0005 */
[----:B------:R-:W-:Y:S01]  /*0170*/  UISETP.NE.AND.EX UP0, UPT, UR38, URZ, UPT, UP0 ;  /* 0x000000ff2600728c */ /* 0x000fe2000bf05300 */
[----:B0-----:R-:W-:-:S04]  /*0180*/  ISETP.NE.U32.AND P0, PT, R10, RZ, PT ;  /* 0x000000ff0a00720c */ /* 0x001fc80003f05070 */
[----:B------:R-:W-:-:S04]  /*0190*/  ISETP.NE.AND.EX P0, PT, R11, RZ, PT, P0 ;  /* 0x000000ff0b00720c */ /* 0x000fc80003f05300 */
[----:B-1----:R-:W-:Y:S09]  /*01a0*/  BRA.U !UP0, `(.L_x_1) ;  /* 0x00000001083c7547 */ /* 0x002ff2000b800000 */
[----:B------:R-:W-:Y:S01]  /*01b0*/  BSSY.RECONVERGENT B0, `(.L_x_1) ;  /* 0x000000e000007945 */ /* 0x000fe20003800200 */
[----:B------:R-:W-:Y:S02]  /*01c0*/  IMAD.MOV.U32 R3, RZ, RZ, RZ ;  /* 0x000000ffff037224 */ /* 0x000fe400078e00ff */
[----:B------:R-:W-:-:S07]  /*01d0*/  IMAD.MOV.U32 R9, RZ, RZ, RZ ;  /* 0x000000ffff097224 */ /* 0x000fce00078e00ff */
.L_x_2:
[----:B------:R-:W-:-:S04]  /*01e0*/  IADD3 R4, P1, PT, R3, UR42, RZ ;  /* 0x0000002a03047c10 */ /* 0x000fc8000ff3e0ff */
[----:B0-----:R-:W-:-:S06]  /*01f0*/  IADD3.X R5, PT, PT, R9, UR43, RZ, P1, !PT ;  /* 0x0000002b09057c10 */ /* 0x001fcc0008ffe4ff */
[----:B------:R-:W2:Y:S01]  /*0200*/  LDG.E.U8 R5, desc[UR36][R4.64] ;  /* 0x0000002404057981 */ /* 0x000ea2000c1e1100 */
[----:B------:R-:W-:-:S05]  /*0210*/  IADD3 R6, P1, PT, R3, R24, RZ ;  /* 0x0000001803067210 */ /* 0x000fca0007f3e0ff */
[----:B------:R-:W-:Y:S01]  /*0220*/  IMAD.X R7, R9, 0x1, R25, P1 ;  /* 0x0000000109077824 */ /* 0x000fe200008e0619 */
[----:B------:R-:W-:-:S05]  /*0230*/  IADD3 R3, P1, PT, R3, 0x1, RZ ;  /* 0x0000000103037810 */ /* 0x000fca0007f3e0ff */
[----:B------:R-:W-:Y:S01]  /*0240*/  IMAD.X R9, RZ, RZ, R9, P1 ;  /* 0x000000ffff097224 */ /* 0x000fe200008e0609 */
[----:B------:R-:W-:-:S04]  /*0250*/  ISETP.GE.U32.AND P1, PT, R3, UR40, PT ;  /* 0x0000002803007c0c */ /* 0x000fc8000bf26070 */
[----:B------:R-:W-:Y:S01]  /*0260*/  ISETP.GE.U32.AND.EX P1, PT, R9, UR38, PT, P1 ;  /* 0x0000002609007c0c */ /* 0x000fe2000bf26110 */
[----:B--2---:R0:W-:-:S12]  /*0270*/  ST.E.U8 desc[UR36][R6.64], R5 ;  /* 0x0000000506007985 */ /* 0x0041d8000c101124 */
[----:B------:R-:W-:Y:S05]  /*0280*/  @!P1 BRA `(.L_x_2) ;  /* 0xfffffffc00d49947 */ /* 0x000fea000383ffff */
[----:B------:R-:W-:Y:S05]  /*0290*/  BSYNC.RECONVERGENT B0 ;  /* 0x0000000000007941 */ /* 0x000fea0003800200 */
.L_x_1:
[----:B------:R-:W-:Y:S01]  /*02a0*/  IMAD.WIDE.U32 R22, R17, 0x20, R22 ;  /* 0x0000002011167825 */ /* 0x000fe200078e0016 */
[----:B------:R-:W-:Y:S06]  /*02b0*/  @!P0 BRA `(.L_x_3) ;  /* 0x0000001000c08947 */ /* 0x000fec0003800000 */
[----:B0-----:R0:W5:Y:S01]  /*02c0*/  LD.E.64 R4, desc[UR36][R22.64] ;  /* 0x0000002416047980 */ /* 0x001162000c101b00 */
[C---:B------:R-:W-:Y:S01]  /*02d0*/  ISETP.GE.U32.AND P0, PT, R10.reuse, 0x10, PT ;  /* 0x000000100a00780c */ /* 0x040fe20003f06070 */
[----:B------:R-:W-:Y:S01]  /*02e0*/  IMAD.MOV.U32 R3, RZ, RZ, RZ ;  /* 0x000000ffff037224 */ /* 0x000fe200078e00ff */
[----:B------:R-:W-:Y:S01]  /*02f0*/  LOP3.LUT R30, R10, 0xf, RZ, 0xc0, !PT ;  /* 0x0000000f0a1e7812 */ /* 0x000fe200078ec0ff */
[----:B------:R-:W-:Y:S01]  /*0300*/  IMAD.MOV.U32 R0, RZ, RZ, RZ ;  /* 0x000000ffff007224 */ /* 0x000fe200078e00ff */
[----:B------:R-:W-:Y:S01]  /*0310*/  ISETP.GE.U32.AND.EX P0, PT, R11, RZ, PT, P0 ;  /* 0x000000ff0b00720c */ /* 0x000fe20003f06100 */
[----:B------:R-:W-:-:S12]  /*0320*/  IMAD.WIDE.U32 R6, R2, 0x8, R24 ;  /* 0x0000000802067825 */ /* 0x000fd800078e0018 */
[----:B0-----:R-:W-:Y:S05]  /*0330*/  @!P0 BRA `(.L_x_4) ;  /* 0x0000000800608947 */ /* 0x001fea0003800000 */
[----:B------:R-:W0:Y:S01]  /*0340*/  LDCU.64 UR6, c[0x0][0x398] ;  /* 0x00007300ff0677ac */ /* 0x000e220008000a00 */
[----:B------:R-:W-:Y:S01]  /*0350*/  BSSY.RECONVERGENT B0, `(.L_x_4) ;  /* 0x0000096000007945 */ /* 0x000fe20003800200 */
[----:B------:R-:W-:Y:S01]  /*0360*/  LOP3.LUT R3, R10, 0xfffffff0, RZ, 0xc0, !PT ;  /* 0xfffffff00a037812 */ /* 0x000fe200078ec0ff */
[----:B------:R-:W-:Y:S01]  /*0370*/  IMAD.MOV.U32 R28, RZ, RZ, RZ ;  /* 0x000000ffff1c7224 */ /* 0x000fe200078e00ff */
[----:B------:R-:W1:Y:S01]  /*0380*/  LDCU UR4, c[0x0][0x38c] ;  /* 0x00007180ff0477ac */ /* 0x000e620008000800 */
[----:B------:R-:W-:Y:S01]  /*0390*/  IADD3 R16, PT, PT, -R2, 0x7, RZ ;  /* 0x0000000702107810 */ /* 0x000fe20007ffe1ff */
[----:B------:R-:W-:Y:S02]  /*03a0*/  IMAD.MOV.U32 R31, RZ, RZ, RZ ;  /* 0x000000ffff1f7224 */ /* 0x000fe400078e00ff */
[----:B------:R-:W-:Y:S02]  /*03b0*/  IMAD.MOV.U32 R14, RZ, RZ, R24 ;  /* 0x000000ffff0e7224 */ /* 0x000fe400078e0018 */
[----:B------:R-:W-:-:S02]  /*03c0*/  IMAD.MOV.U32 R15, RZ, RZ, R25 ;  /* 0x000000ffff0f7224 */ /* 0x000fc400078e0019 */
[----:B0-----:R-:W-:Y:S02]  /*03d0*/  IMAD.U32 R26, RZ, RZ, UR6 ;  /* 0x00000006ff1a7e24 */ /* 0x001fe4000f8e00ff */
[----:B------:R-:W-:Y:S02]  /*03e0*/  IMAD.U32 R29, RZ, RZ, UR7 ;  /* 0x00000007ff1d7e24 */ /* 0x000fe4000f8e00ff */
[----:B-1----:R-:W-:-:S07]  /*03f0*/  IMAD.U32 R0, RZ, RZ, UR4 ;  /* 0x00000004ff007e24 */ /* 0x002fce000f8e00ff */
.L_x_44:
[----:B------:R-:W-:-:S13]  /*0400*/  ISETP.NE.AND P0, PT, R16, 0x7, PT ;  /* 0x000000071000780c */ /* 0x000fda0003f05270 */
[----:B------:R-:W-:Y:S01]  /*0410*/  @P0 IMAD.MOV.U32 R10, RZ, RZ, R26 ;  /* 0x000000ffff0a0224 */ /* 0x000fe200078e001a */
[----:B-----5:R0:W-:Y:S01]  /*0420*/  @!P0 ST.E.64 desc[UR36][R6.64], R4 ;  /* 0x0000000406008985 */ /* 0x0201e2000c101b24 */
[----:B------:R-:W-:-:S06]  /*0430*/  @P0 IMAD.MOV.U32 R11, RZ, RZ, R29 ;  /* 0x000000ffff0b0224 */ /* 0x000fcc00078e001d */
[----:B--2---:R-:W2:Y:S01]  /*0440*/  @P0 LDG.E.64 R10, desc[UR36][R10.64] ;  /* 0x000000240a0a0981 */ /* 0x004ea2000c1e1b00 */
[C---:B------:R-:W-:Y:S01]  /*0450*/  IMAD.SHL.U32 R21, R28.reuse, 0x8, RZ ;  /* 0x000000081c157824 */ /* 0x040fe200078e00ff */
[----:B------:R-:W-:Y:S02]  /*0460*/  SHF.L.U64.HI R27, R28, 0x3, R31 ;  /* 0x000000031c1b7819 */ /* 0x000fe4000001021f */
[----:B------:R-:W-:Y:S02]  /*0470*/  ISETP.NE.AND P1, PT, R16, 0x6, PT ;  /* 0x000000061000780c */ /* 0x000fe40003f25270 */
[----:B------:R-:W-:Y:S02]  /*0480*/  LOP3.LUT R21, R21, 0xffffff80, RZ, 0xc0, !PT ;  /* 0xffffff8015157812 */ /* 0x000fe400078ec0ff */
[----:B------:R-:W-:Y:S02]  /*0490*/  LOP3.LUT R27, R27, 0x7, RZ, 0xc0, !PT ;  /* 0x000000071b1b7812 */ /* 0x000fe400078ec0ff */
[----:B------:R-:W-:-:S04]  /*04a0*/  IADD3 R8, P2, PT, R21, UR44, RZ ;  /* 0x0000002c15087c10 */ /* 0x000fc8000ff5e0ff */
[----:B------:R-:W-:Y:S01]  /*04b0*/  IADD3.X R9, PT, PT, R27, UR45, RZ, P2, !PT ;  /* 0x0000002d1b097c10 */ /* 0x000fe200097fe4ff */
[----:B--2---:R0:W-:Y:S04]  /*04c0*/  @P0 ST.E.64 desc[UR36][R14.64], R10 ;  /* 0x0000000a0e000985 */ /* 0x0041e8000c101b24 */
[----:B------:R-:W2:Y:S01]  /*04d0*/  @P1 LDG.E.64 R12, desc[UR36][R8.64+0x8] ;  /* 0x00000824080c1981 */ /* 0x000ea2000c1e1b00 */
[----:B------:R-:W-:Y:S01]  /*04e0*/  IADD3 R20, P0, PT, R21, R24, RZ ;  /* 0x0000001815147210 */ /* 0x000fe20007f1e0ff */
[----:B------:R-:W-:Y:S04]  /*04f0*/  BSSY.RECONVERGENT B1, `(.L_x_5) ;  /* 0x000000a000017945 */ /* 0x000fe80003800200 */
[----:B------:R-:W-:Y:S01]  /*0500*/  IMAD.X R21, R27, 0x1, R25, P0 ;  /* 0x000000011b157824 */ /* 0x000fe200000e0619 */
[----:B------:R-:W-:-:S04]  /*0510*/  ISETP.NE.AND P0, PT, R16, 0x5, PT ;  /* 0x000000051000780c */ /* 0x000fc80003f05270 */
[----:B--2---:R0:W-:Y:S04]  /*0520*/  @P1 ST.E.64 desc[UR36][R20.64+0x8], R12 ;  /* 0x0000080c14001985 */ /* 0x0041e8000c101b24 */
[----:B------:R0:W-:Y:S05]  /*0530*/  @!P1 ST.E.64 desc[UR36][R6.64], R4 ;  /* 0x0000000406009985 */ /* 0x0001ea000c101b24 */
[----:B-1--4-:R-:W-:Y:S05]  /*0540*/  @!P0 BRA `(.L_x_6) ;  /* 0x00000000000c8947 */ /* 0x012fea0003800000 */
[----:B0-----:R-:W2:Y:S04]  /*0550*/  LDG.E.64 R10, desc[UR36][R8.64+0x10] ;  /* 0x00001024080a7981 */ /* 0x001ea8000c1e1b00 */
[----:B--2---:R0:W-:Y:S01]  /*0560*/  ST.E.64 desc[UR36][R20.64+0x10], R10 ;  /* 0x0000100a14007985 */ /* 0x0041e2000c101b24 */
[----:B------:R-:W-:Y:S05]  /*0570*/  BRA `(.L_x_7) ;  /* 0x0000000000047947 */ /* 0x000fea0003800000 */
.L_x_6:
[----:B------:R1:W-:Y:S02]  /*0580*/  ST.E.64 desc[UR36][R6.64], R4 ;  /* 0x0000000406007985 */ /* 0x0003e4000c101b24 */
.L_x_7:
[----:B------:R-:W-:Y:S05]  /*0590*/  BSYNC.RECONVERGENT B1 ;  /* 0x0000000000017941 */ /* 0x000fea0003800200 */
.L_x_5:
[----:B------:R-:W-:Y:S01]  /*05a0*/  ISETP.NE.AND P0, PT, R16, 0x4, PT ;  /* 0x000000041000780c */ /* 0x000fe20003f05270 */
[----:B------:R-:W-:-:S12]  /*05b0*/  BSSY.RECONVERGENT B1, `(.L_x_8) ;  /* 0x0000006000017945 */ /* 0x000fd80003800200 */
[----:B------:R-:W-:Y:S05]  /*05c0*/  @!P0 BRA `(.L_x_9) ;  /* 0x00000000000c8947 */ /* 0x000fea0003800000 */
[----:B0-----:R-:W2:Y:S04]  /*05d0*/  LDG.E.64 R10, desc[UR36][R8.64+0x18] ;  /* 0x00001824080a7981 */ /* 0x001ea8000c1e1b00 */
[----:B--2---:R3:W-:Y:S01]  /*05e0*/  ST.E.64 desc[UR36][R20.64+0x18], R10 ;  /* 0x0000180a14007985 */ /* 0x0047e2000c101b24 */
[----:B------:R-:W-:Y:S05]  /*05f0*/  BRA `(.L_x_10) ;  /* 0x0000000000047947 */ /* 0x000fea0003800000 */
.L_x_9:
[----:B------:R2:W-:Y:S02]  /*0600*/  ST.E.64 desc[UR36][R6.64], R4 ;  /* 0x0000000406007985 */ /* 0x0005e4000c101b24 */
.L_x_10:
[----:B------:R-:W-:Y:S05]  /*0610*/  BSYNC.RECONVERGENT B1 ;  /* 0x0000000000017941 */ /* 0x000fea0003800200 */
.L_x_8:
[----:B------:R-:W-:Y:S01]  /*0620*/  ISETP.NE.AND P0, PT, R16, 0x3, PT ;  /* 0x000000031000780c */ /* 0x000fe20003f05270 */
[----:B------:R-:W-:-:S12]  /*0630*/  BSSY.RECONVERGENT B1, `(.L_x_11) ;  /* 0x0000006000017945 */ /* 0x000fd80003800200 */
[----:B------:R-:W-:Y:S05]  /*0640*/  @!P0 BRA `(.L_x_12) ;  /* 0x00000000000c8947 */ /* 0x000fea0003800000 */
[----:B0--3--:R-:W3:Y:S04]  /*0650*/  LDG.E.64 R10, desc[UR36][R8.64+0x20] ;  /* 0x00002024080a7981 */ /* 0x009ee8000c1e1b00 */
[----:B---3--:R0:W-:Y:S01]  /*0660*/  ST.E.64 desc[UR36][R20.64+0x20], R10 ;  /* 0x0000200a14007985 */ /* 0x0081e2000c101b24 */
[----:B------:R-:W-:Y:S05]  /*0670*/  BRA `(.L_x_13) ;  /* 0x0000000000047947 */ /* 0x000fea0003800000 */
.L_x_12:
[----:B------:R4:W-:Y:S02]  /*0680*/  ST.E.64 desc[UR36][R6.64], R4 ;  /* 0x0000000406007985 */ /* 0x0009e4000c101b24 */
.L_x_13:
[----:B------:R-:W-:Y:S05]  /*0690*/  BSYNC.RECONVERGENT B1 ;  /* 0x0000000000017941 */ /* 0x000fea0003800200 */
.L_x_11:
[----:B------:R-:W-:Y:S01]  /*06a0*/  ISETP.NE.AND P0, PT, R16, 0x2, PT ;  /* 0x000000021000780c */ /* 0x000fe20003f05270 */
[----:B------:R-:W-:-:S12]  /*06b0*/  BSSY.RECONVERGENT B1, `(.L_x_14) ;  /* 0x0000006000017945 */ /* 0x000fd80003800200 */
[----:B------:R-:W-:Y:S05]  /*06c0*/  @!P0 BRA `(.L_x_15) ;  /* 0x00000000000c8947 */ /* 0x000fea0003800000 */
[----:B0--3--:R-:W3:Y:S04]  /*06d0*/  LDG.E.64 R10, desc[UR36][R8.64+0x28] ;  /* 0x00002824080a7981 */ /* 0x009ee8000c1e1b00 */
[----:B---3--:R0:W-:Y:S01]  /*06e0*/  ST.E.64 desc[UR36][R20.64+0x28], R10 ;  /* 0x0000280a14007985 */ /* 0x0081e2000c101b24 */
[----:B------:R-:W-:Y:S05]  /*06f0*/  BRA `(.L_x_16) ;  /* 0x0000000000047947 */ /* 0x000fea0003800000 */
.L_x_15:
[----:B------:R0:W-:Y:S02]  /*0700*/  ST.E.64 desc[UR36][R6.64], R4 ;  /* 0x0000000406007985 */ /* 0x0001e4000c101b24 */
.L_x_16:
[----:B------:R-:W-:Y:S05]  /*0710*/  BSYNC.RECONVERGENT B1 ;  /* 0x0000000000017941 */ /* 0x000fea0003800200 */
.L_x_14:
[----:B------:R-:W-:Y:S01]  /*0720*/  ISETP.NE.AND P0, PT, R16, 0x1, PT ;  /* 0x000000011000780c */ /* 0x000fe20003f05270 */
[----:B------:R-:W-:-:S12]  /*0730*/  BSSY.RECONVERGENT B1, `(.L_x_17) ;  /* 0x0000006000017945 */ /* 0x000fd80003800200 */
[----:B------:R-:W-:Y:S05]  /*0740*/  @!P0 BRA `(.L_x_18) ;  /* 0x00000000000c8947 */ /* 0x000fea0003800000 */
[----:B0--3--:R-:W3:Y:S04]  /*0750*/  LDG.E.64 R10, desc[UR36][R8.64+0x30] ;  /* 0x00003024080a7981 */ /* 0x009ee8000c1e1b00 */
[----:B---3--:R0:W-:Y:S01]  /*0760*/  ST.E.64 desc[UR36][R20.64+0x30], R10 ;  /* 0x0000300a14007985 */ /* 0x0081e2000c101b24 */
[----:B------:R-:W-:Y:S05]  /*0770*/  BRA `(.L_x_19) ;  /* 0x0000000000047947 */ /* 0x000fea0003800000 */
.L_x_18:
[----:B------:R0:W-:Y:S02]  /*0780*/  ST.E.64 desc[UR36][R6.64], R4 ;  /* 0x0000000406007985 */ /* 0x0001e4000c101b24 */
.L_x_19:
[----:B------:R-:W-:Y:S05]  /*0790*/  BSYNC.RECONVERGENT B1 ;  /* 0x0000000000017941 */ /* 0x000fea0003800200 */
.L_x_17:
[----:B0-----:R-:W-:Y:S01]  /*07a0*/  VIADD R12, R16, 0x8 ;  /* 0x00000008100c7836 */ /* 0x001fe20000000000 */
[----:B------:R-:W-:Y:S04]  /*07b0*/  BSSY.RECONVERGENT B1, `(.L_x_20) ;  /* 0x0000007000017945 */ /* 0x000fe80003800200 */
[----:B------:R-:W-:-:S13]  /*07c0*/  ISETP.NE.AND P0, PT, R12, 0x8, PT ;  /* 0x000000080c00780c */ /* 0x000fda0003f05270 */
[----:B------:R-:W-:Y:S05]  /*07d0*/  @!P0 BRA `(.L_x_21) ;  /* 0x00000000000c8947 */ /* 0x000fea0003800000 */
[----:B---3--:R-:W3:Y:S04]  /*07e0*/  LDG.E.64 R10, desc[UR36][R8.64+0x38] ;  /* 0x00003824080a7981 */ /* 0x008ee8000c1e1b00 */
[----:B---3--:R0:W-:Y:S01]  /*07f0*/  ST.E.64 desc[UR36][R20.64+0x38], R10 ;  /* 0x0000380a14007985 */ /* 0x0081e2000c101b24 */
[----:B------:R-:W-:Y:S05]  /*0800*/  BRA `(.L_x_22) ;  /* 0x0000000000047947 */ /* 0x000fea0003800000 */
.L_x_21:
[----:B------:R0:W-:Y:S02]  /*0810*/  ST.E.64 desc[UR36][R6.64], R4 ;  /* 0x0000000406007985 */ /* 0x0001e4000c101b24 */
.L_x_22:
[----:B------:R-:W-:Y:S05]  /*0820*/  BSYNC.RECONVERGENT B1 ;  /* 0x0000000000017941 */ /* 0x000fea0003800200 */
.L_x_20:
[----:B------:R-:W-:Y:S01]  /*0830*/  ISETP.NE.AND P0, PT, R16, -0x1, PT ;  /* 0xffffffff1000780c */ /* 0x000fe20003f05270 */
[----:B------:R-:W-:-:S12]  /*0840*/  BSSY.RECONVERGENT B1, `(.L_x_23) ;  /* 0x0000006000017945 */ /* 0x000fd80003800200 */
[----:B------:R-:W-:Y:S05]  /*0850*/  @!P0 BRA `(.L_x_24) ;  /* 0x00000000000c8947 */ /* 0x000fea0003800000 */
[----:B0--3--:R-:W3:Y:S04]  /*0860*/  LDG.E.64 R10, desc[UR36][R8.64+0x40] ;  /* 0x00004024080a7981 */ /* 0x009ee8000c1e1b00 */
[----:B---3--:R0:W-:Y:S01]  /*0870*/  ST.E.64 desc[UR36][R20.64+0x40], R10 ;  /* 0x0000400a14007985 */ /* 0x0081e2000c101b24 */
[----:B------:R-:W-:Y:S05]  /*0880*/  BRA `(.L_x_25) ;  /* 0x0000000000047947 */ /* 0x000fea0003800000 */
.L_x_24:
[----:B------:R0:W-:Y:S02]  /*0890*/  ST.E.64 desc[UR36][R6.64], R4 ;  /* 0x0000000406007985 */ /* 0x0001e4000c101b24 */
.L_x_25:
[----:B------:R-:W-:Y:S05]  /*08a0*/  BSYNC.RECONVERGENT B1 ;  /* 0x0000000000017941 */ /* 0x000fea0003800200 */
.L_x_23:
[----:B------:R-:W-:Y:S01]  /*08b0*/  ISETP.NE.AND P0, PT, R16, -0x2, PT ;  /* 0xfffffffe1000780c */ /* 0x000fe20003f05270 */
[----:B------:R-:W-:-:S12]  /*08c0*/  BSSY.RECONVERGENT B1, `(.L_x_26) ;  /* 0x0000006000017945 */ /* 0x000fd80003800200 */
[----:B------:R-:W-:Y:S05]  /*08d0*/  @!P0 BRA `(.L_x_27) ;  /* 0x00000000000c8947 */ /* 0x000fea0003800000 */
[----:B0--3--:R-:W3:Y:S04]  /*08e0*/  LDG.E.64 R10, desc[UR36][R8.64+0x48] ;  /* 0x00004824080a7981 */ /* 0x009ee8000c1e1b00 */
[----:B---3--:R0:W-:Y:S01]  /*08f0*/  ST.E.64 desc[UR36][R20.64+0x48], R10 ;  /* 0x0000480a14007985 */ /* 0x0081e2000c101b24 */
[----:B------:R-:W-:Y:S05]  /*0900*/  BRA `(.L_x_28) ;  /* 0x0000000000047947 */ /* 0x000fea0003800000 */
.L_x_27:
[----:B------:R0:W-:Y:S02]  /*0910*/  ST.E.64 desc[UR36][R6.64], R4 ;  /* 0x0000000406007985 */ /* 0x0001e4000c101b24 */
.L_x_28:
[----:B------:R-:W-:Y:S05]  /*0920*/  BSYNC.RECONVERGENT B1 ;  /* 0x0000000000017941 */ /* 0x000fea0003800200 */
.L_x_26:
[----:B------:R-:W-:Y:S01]  /*0930*/  ISETP.NE.AND P0, PT, R16, -0x3, PT ;  /* 0xfffffffd1000780c */ /* 0x000fe20003f05270 */
[----:B------:R-:W-:-:S12]  /*0940*/  BSSY.RECONVERGENT B1, `(.L_x_29) ;  /* 0x0000006000017945 */ /* 0x000fd80003800200 */
[----:B------:R-:W-:Y:S05]  /*0950*/  @!P0 BRA `(.L_x_30) ;  /* 0x00000000000c8947 */ /* 0x000fea0003800000 */
[----:B0--3--:R-:W3:Y:S04]  /*0960*/  LDG.E.64 R10, desc[UR36][R8.64+0x50] ;  /* 0x00005024080a7981 */ /* 0x009ee8000c1e1b00 */
[----:B---3--:R0:W-:Y:S01]  /*0970*/  ST.E.64 desc[UR36][R20.64+0x50], R10 ;  /* 0x0000500a14007985 */ /* 0x0081e2000c101b24 */
[----:B------:R-:W-:Y:S05]  /*0980*/  BRA `(.L_x_31) ;  /* 0x0000000000047947 */ /* 0x000fea0003800000 */
.L_x_30:
[----:B------:R0:W-:Y:S02]  /*0990*/  ST.E.64 desc[UR36][R6.64], R4 ;  /* 0x0000000406007985 */ /* 0x0001e4000c101b24 */
.L_x_31:
[----:B------:R-:W-:Y:S05]  /*09a0*/  BSYNC.RECONVERGENT B1 ;  /* 0x0000000000017941 */ /* 0x000fea0003800200 */
.L_x_29:
[----:B------:R-:W-:Y:S01]  /*09b0*/  ISETP.NE.AND P0, PT, R16, -0x4, PT ;  /* 0xfffffffc1000780c */ /* 0x000fe20003f05270 */
[----:B------:R-:W-:-:S12]  /*09c0*/  BSSY.RECONVERGENT B1, `(.L_x_32) ;  /* 0x0000006000017945 */ /* 0x000fd80003800200 */
[----:B------:R-:W-:Y:S05]  /*09d0*/  @!P0 BRA `(.L_x_33) ;  /* 0x00000000000c8947 */ /* 0x000fea0003800000 */
[----:B0--3--:R-:W3:Y:S04]  /*09e0*/  LDG.E.64 R10, desc[UR36][R8.64+0x58] ;  /* 0x00005824080a7981 */ /* 0x009ee8000c1e1b00 */
[----:B---3--:R0:W-:Y:S01]  /*09f0*/  ST.E.64 desc[UR36][R20.64+0x58], R10 ;  /* 0x0000580a14007985 */ /* 0x0081e2000c101b24 */
[----:B------:R-:W-:Y:S05]  /*0a00*/  BRA `(.L_x_34) ;  /* 0x0000000000047947 */ /* 0x000fea0003800000 */
.L_x_33:
[----:B------:R0:W-:Y:S02]  /*0a10*/  ST.E.64 desc[UR36][R6.64], R4 ;  /* 0x0000000406007985 */ /* 0x0001e4000c101b24 */
.L_x_34:
[----:B------:R-:W-:Y:S05]  /*0a20*/  BSYNC.RECONVERGENT B1 ;  /* 0x0000000000017941 */ /* 0x000fea0003800200 */
.L_x_32:
[----:B------:R-:W-:Y:S01]  /*0a30*/  ISETP.NE.AND P0, PT, R16, -0x5, PT ;  /* 0xfffffffb1000780c */ /* 0x000fe20003f05270 */
[----:B------:R-:W-:-:S12]  /*0a40*/  BSSY.RECONVERGENT B1, `(.L_x_35) ;  /* 0x0000006000017945 */ /* 0x000fd80003800200 */
[----:B------:R-:W-:Y:S05]  /*0a50*/  @!P0 BRA `(.L_x_36) ;  /* 0x00000000000c8947 */ /* 0x000fea0003800000 */
[----:B0--3--:R-:W3:Y:S04]  /*0a60*/  LDG.E.64 R10, desc[UR36][R8.64+0x60] ;  /* 0x00006024080a7981 */ /* 0x009ee8000c1e1b00 */
[----:B---3--:R0:W-:Y:S01]  /*0a70*/  ST.E.64 desc[UR36][R20.64+0x60], R10 ;  /* 0x0000600a14007985 */ /* 0x0081e2000c101b24 */
[----:B------:R-:W-:Y:S05]  /*0a80*/  BRA `(.L_x_37) ;  /* 0x0000000000047947 */ /* 0x000fea0003800000 */
.L_x_36:
[----:B------:R0:W-:Y:S02]  /*0a90*/  ST.E.64 desc[UR36][R6.64], R4 ;  /* 0x0000000406007985 */ /* 0x0001e4000c101b24 */
.L_x_37:
[----:B------:R-:W-:Y:S05]  /*0aa0*/  BSYNC.RECONVERGENT B1 ;  /* 0x0000000000017941 */ /* 0x000fea0003800200 */
.L_x_35:
[----:B------:R-:W-:Y:S01]  /*0ab0*/  ISETP.NE.AND P0, PT, R16, -0x6, PT ;  /* 0xfffffffa1000780c */ /* 0x000fe20003f05270 */
[----:B------:R-:W-:-:S12]  /*0ac0*/  BSSY.RECONVERGENT B1, `(.L_x_38) ;  /* 0x0000006000017945 */ /* 0x000fd80003800200 */
[----:B------:R-:W-:Y:S05]  /*0ad0*/  @!P0 BRA `(.L_x_39) ;  /* 0x00000000000c8947 */ /* 0x000fea0003800000 */
[----:B0--3--:R-:W3:Y:S04]  /*0ae0*/  LDG.E.64 R10, desc[UR36][R8.64+0x68] ;  /* 0x00006824080a7981 */ /* 0x009ee8000c1e1b00 */
[----:B---3--:R0:W-:Y:S01]  /*0af0*/  ST.E.64 desc[UR36][R20.64+0x68], R10 ;  /* 0x0000680a14007985 */ /* 0x0081e2000c101b24 */
[----:B------:R-:W-:Y:S05]  /*0b00*/  BRA `(.L_x_40) ;  /* 0x0000000000047947 */ /* 0x000fea0003800000 */
.L_x_39:
[----:B------:R0:W-:Y:S02]  /*0b10*/  ST.E.64 desc[UR36][R6.64], R4 ;  /* 0x0000000406007985 */ /* 0x0001e4000c101b24 */
.L_x_40:
[----:B------:R-:W-:Y:S05]  /*0b20*/  BSYNC.RECONVERGENT B1 ;  /* 0x0000000000017941 */ /* 0x000fea0003800200 */
.L_x_38:
[----:B------:R-:W-:Y:S01]  /*0b30*/  ISETP.NE.AND P0, PT, R12, 0x1, PT ;  /* 0x000000010c00780c */ /* 0x000fe20003f05270 */
[----:B------:R-:W-:-:S12]  /*0b40*/  BSSY.RECONVERGENT B1, `(.L_x_41) ;  /* 0x0000006000017945 */ /* 0x000fd80003800200 */
[----:B------:R-:W-:Y:S05]  /*0b50*/  @!P0 BRA `(.L_x_42) ;  /* 0x00000000000c8947 */ /* 0x000fea0003800000 */
[----:B0--3--:R-:W3:Y:S04]  /*0b60*/  LDG.E.64 R10, desc[UR36][R8.64+0x70] ;  /* 0x00007024080a7981 */ /* 0x009ee8000c1e1b00 */
[----:B---3--:R0:W-:Y:S01]  /*0b70*/  ST.E.64 desc[UR36][R20.64+0x70], R10 ;  /* 0x0000700a14007985 */ /* 0x0081e2000c101b24 */
[----:B------:R-:W-:Y:S05]  /*0b80*/  BRA `(.L_x_43) ;  /* 0x0000000000047947 */ /* 0x000fea0003800000 */
.L_x_42:
[----:B------:R0:W-:Y:S02]  /*0b90*/  ST.E.64 desc[UR36][R6.64], R4 ;  /* 0x0000000406007985 */ /* 0x0001e4000c101b24 */
.L_x_43:
[----:B------:R-:W-:Y:S05]  /*0ba0*/  BSYNC.RECONVERGENT B1 ;  /* 0x0000000000017941 */ /* 0x000fea0003800200 */
.L_x_41:
[----:B------:R-:W-:-:S13]  /*0bb0*/  ISETP.NE.AND P0, PT, R16, -0x8, PT ;  /* 0xfffffff81000780c */ /* 0x000fda0003f05270 */
[----:B------:R-:W5:Y:S01]  /*0bc0*/  @P0 LDG.E.64 R8, desc[UR36][R8.64+0x78] ;  /* 0x0000782408080981 */ /* 0x000f62000c1e1b00 */
[----:B------:R-:W-:Y:S01]  /*0bd0*/  IADD3 R28, P1, PT, R28, 0x10, RZ ;  /* 0x000000101c1c7810 */ /* 0x000fe20007f3e0ff */
[----:B------:R-:W-:-:S03]  /*0be0*/  VIADD R16, R16, 0x10 ;  /* 0x0000001010107836 */ /* 0x000fc60000000000 */
[----:B0--3--:R-:W-:Y:S01]  /*0bf0*/  IADD3 R10, P2, PT, R28, -R3, RZ ;  /* 0x800000031c0a7210 */ /* 0x009fe20007f5e0ff */
[----:B------:R-:W-:Y:S01]  /*0c00*/  IMAD.X R31, RZ, RZ, R31, P1 ;  /* 0x000000ffff1f7224 */ /* 0x000fe200008e061f */
[----:B------:R-:W-:-:S05]  /*0c10*/  IADD3 R26, P1, PT, R26, 0x80, RZ ;  /* 0x000000801a1a7810 */ /* 0x000fca0007f3e0ff */
[----:B------:R-:W-:Y:S01]  /*0c20*/  IMAD.X R29, RZ, RZ, R29, P1 ;  /* 0x000000ffff1d7224 */ /* 0x000fe200008e061d */
[----:B-----5:R0:W-:Y:S04]  /*0c30*/  @P0 ST.E.64 desc[UR36][R20.64+0x78], R8 ;  /* 0x0000780814000985 */ /* 0x0201e8000c101b24 */
[----:B------:R0:W-:Y:S01]  /*0c40*/  @!P0 ST.E.64 desc[UR36][R6.64], R4 ;  /* 0x0000000406008985 */ /* 0x0001e2000c101b24 */
[----:B------:R-:W-:Y:S02]  /*0c50*/  ISETP.NE.U32.AND P0, PT, R10, RZ, PT ;  /* 0x000000ff0a00720c */ /* 0x000fe40003f05070 */
[----:B------:R-:W-:Y:S02]  /*0c60*/  IADD3.X R10, PT, PT, R31, ~UR41, RZ, P2, !PT ;  /* 0x800000291f0a7c10 */ /* 0x000fe400097fe4ff */
[----:B------:R-:W-:-:S02]  /*0c70*/  IADD3 R14, P2, PT, R14, 0x80, RZ ;  /* 0x000000800e0e7810 */ /* 0x000fc40007f5e0ff */
[----:B------:R-:W-:-:S03]  /*0c80*/  ISETP.NE.AND.EX P0, PT, R10, RZ, PT, P0 ;  /* 0x000000ff0a00720c */ /* 0x000fc60003f05300 */
[----:B------:R-:W-:-:S10]  /*0c90*/  IMAD.X R15, RZ, RZ, R15, P2 ;  /* 0x000000ffff0f7224 */ /* 0x000fd400010e060f */
[----:B0-----:R-:W-:Y:S05]  /*0ca0*/  @P0 BRA `(.L_x_44) ;  /* 0xfffffff400d40947 */ /* 0x001fea000383ffff */
[----:B------:R-:W-:Y:S05]  /*0cb0*/  BSYNC.RECONVERGENT B0 ;  /* 0x0000000000007941 */ /* 0x000fea0003800200 */
.L_x_4:
[----:B------:R-:W-:Y:S01]  /*0cc0*/  ISETP.NE.U32.AND P0, PT, R30, RZ, PT ;  /* 0x000000ff1e00720c */ /* 0x000fe20003f05070 */
[----:B------:R-:W-:Y:S03]  /*0cd0*/  BSSY.RECONVERGENT B0, `(.L_x_3) ;  /* 0x000008e000007945 */ /* 0x000fe60003800200 */
[----:B------:R-:W-:-:S13]  /*0ce0*/  ISETP.NE.AND.EX P0, PT, RZ, RZ, PT, P0 ;  /* 0x000000ffff00720c */ /* 0x000fda0003f05300 */
[----:B------:R-:W-:Y:S05]  /*0cf0*/  @!P0 BRA `(.L_x_45) ;  /* 0x00000008002c8947 */ /* 0x000fea0003800000 */
[----:B------:R-:W0:Y:S01]  /*0d00*/  LDCU UR4, c[0x0][0x388] ;  /* 0x00007100ff0477ac */ /* 0x000e220008000800 */
[----:B------:R-:W-:-:S04]  /*0d10*/  ISETP.GE.U32.AND P0, PT, R30, 0x8, PT ;  /* 0x000000081e00780c */ /* 0x000fc80003f06070 */
[----:B------:R-:W-:Y:S01]  /*0d20*/  ISETP.GE.U32.AND.EX P0, PT, RZ, RZ, PT, P0 ;  /* 0x000000ffff00720c */ /* 0x000fe20003f06100 */
[----:B0-----:R-:W-:-:S12]  /*0d30*/  ULOP3.LUT UR5, UR4, 0x7, URZ, 0xc0, !UPT ;  /* 0x0000000704057892 */ /* 0x001fd8000f8ec0ff */
[----:B------:R-:W-:Y:S05]  /*0d40*/  @!P0 BRA `(.L_x_46) ;  /* 0x0000000400088947 */ /* 0x000fea0003800000 */
[----:B------:R-:W0:Y:S01]  /*0d50*/  LDC.64 R14, c[0x0][0x398] ;  /* 0x0000e600ff0e7b82 */ /* 0x000e220000000a00 */
[----:B------:R-:W-:Y:S01]  /*0d60*/  ISETP.NE.AND P0, PT, R2, R3, PT ;  /* 0x000000030200720c */ /* 0x000fe20003f05270 */
[C---:B------:R-:W-:Y:S01]  /*0d70*/  IMAD.SHL.U32 R13, R3.reuse, 0x8, RZ ;  /* 0x00000008030d7824 */ /* 0x040fe200078e00ff */
[----:B------:R-:W-:-:S11]  /*0d80*/  SHF.L.U64.HI R10, R3, 0x3, R0 ;  /* 0x00000003030a7819 */ /* 0x000fd60000010200 */
[----:B0-----:R-:W-:-:S05]  /*0d90*/  @P0 IADD3 R8, P1, PT, R13, R14, RZ ;  /* 0x0000000e0d080210 */ /* 0x001fca0007f3e0ff */
[----:B------:R-:W-:-:S06]  /*0da0*/  @P0 IMAD.X R9, R10, 0x1, R15, P1 ;  /* 0x000000010a090824 */ /* 0x000fcc00008e060f */
[----:B------:R-:W3:Y:S01]  /*0db0*/  @P0 LDG.E.64 R8, desc[UR36][R8.64] ;  /* 0x0000002408080981 */ /* 0x000ee2000c1e1b00 */
[----:B------:R-:W-:Y:S01]  /*0dc0*/  VIADD R11, R3, 0x1 ;  /* 0x00000001030b7836 */ /* 0x000fe20000000000 */
[C---:B------:R-:W-:Y:S02]  /*0dd0*/  LOP3.LUT R21, R13.reuse, 0xfffffff8, RZ, 0xc0, !PT ;  /* 0xfffffff80d157812 */ /* 0x040fe400078ec0ff */
[----:B------:R-:W-:Y:S02]  /*0de0*/  @P0 IADD3 R12, P2, PT, R13, R24, RZ ;  /* 0x000000180d0c0210 */ /* 0x000fe40007f5e0ff */
[----:B------:R-:W-:Y:S02]  /*0df0*/  ISETP.NE.AND P1, PT, R11, R2, PT ;  /* 0x000000020b00720c */ /* 0x000fe40003f25270 */
[C---:B------:R-:W-:Y:S01]  /*0e00*/  LOP3.LUT R0, R10.reuse, 0x7, RZ, 0xc0, !PT ;  /* 0x000000070a007812 */ /* 0x040fe200078ec0ff */
[----:B------:R-:W-:Y:S01]  /*0e10*/  @P0 IMAD.X R13, R10, 0x1, R25, P2 ;  /* 0x000000010a0d0824 */ /* 0x000fe200010e0619 */
[----:B------:R-:W-:-:S05]  /*0e20*/  IADD3 R14, P3, PT, R21, R14, RZ ;  /* 0x0000000e150e7210 */ /* 0x000fca0007f7e0ff */
[----:B------:R-:W-:Y:S01]  /*0e30*/  IMAD.X R15, R0, 0x1, R15, P3 ;  /* 0x00000001000f7824 */ /* 0x000fe200018e060f */
[----:B---3--:R0:W-:Y:S04]  /*0e40*/  @P0 ST.E.64 desc[UR36][R12.64], R8 ;  /* 0x000000080c000985 */ /* 0x0081e8000c101b24 */
[----:B-----5:R0:W-:Y:S04]  /*0e50*/  @!P0 ST.E.64 desc[UR36][R6.64], R4 ;  /* 0x0000000406008985 */ /* 0x0201e8000c101b24 */
[----:B------:R-:W3:Y:S01]  /*0e60*/  @P1 LDG.E.64 R10, desc[UR36][R14.64+0x8] ;  /* 0x000008240e0a1981 */ /* 0x000ee2000c1e1b00 */
[----:B------:R-:W-:Y:S01]  /*0e70*/  IADD3 R20, P0, PT, R21, R24, RZ ;  /* 0x0000001815147210 */ /* 0x000fe20007f1e0ff */
[----:B------:R-:W-:-:S04]  /*0e80*/  VIADD R27, R3, 0x2 ;  /* 0x00000002031b7836 */ /* 0x000fc80000000000 */
[----:B------:R-:W-:Y:S01]  /*0e90*/  IMAD.X R21, R0, 0x1, R25, P0 ;  /* 0x0000000100157824 */ /* 0x000fe200000e0619 */
[----:B------:R-:W-:-:S04]  /*0ea0*/  ISETP.NE.AND P0, PT, R27, R2, PT ;  /* 0x000000021b00720c */ /* 0x000fc80003f05270 */
[----:B---3--:R0:W-:Y:S04]  /*0eb0*/  @P1 ST.E.64 desc[UR36][R20.64+0x8], R10 ;  /* 0x0000080a14001985 */ /* 0x0081e8000c101b24 */
[----:B------:R0:W-:Y:S05]  /*0ec0*/  @!P1 ST.E.64 desc[UR36][R6.64], R4 ;  /* 0x0000000406009985 */ /* 0x0001ea000c101b24 */
[----:B------:R-:W-:Y:S05]  /*0ed0*/  @!P0 BRA `(.L_x_47) ;  /* 0x00000000000c8947 */ /* 0x000fea0003800000 */
[----:B0-----:R-:W3:Y:S04]  /*0ee0*/  LDG.E.64 R8, desc[UR36][R14.64+0x10] ;  /* 0x000010240e087981 */ /* 0x001ee8000c1e1b00 */
[----:B---3--:R0:W-:Y:S01]  /*0ef0*/  ST.E.64 desc[UR36][R20.64+0x10], R8 ;  /* 0x0000100814007985 */ /* 0x0081e2000c101b24 */
[----:B------:R-:W-:Y:S05]  /*0f00*/  BRA `(.L_x_48) ;  /* 0x0000000000047947 */ /* 0x000fea0003800000 */
.L_x_47:
[----:B------:R3:W-:Y:S02]  /*0f10*/  ST.E.64 desc[UR36][R6.64], R4 ;  /* 0x0000000406007985 */ /* 0x0007e4000c101b24 */
.L_x_48:
[----:B0-----:R-:W-:-:S05]  /*0f20*/  VIADD R9, R3, 0x3 ;  /* 0x0000000303097836 */ /* 0x001fca0000000000 */
[----:B------:R-:W-:-:S13]  /*0f30*/  ISETP.NE.AND P0, PT, R9, R2, PT ;  /* 0x000000020900720c */ /* 0x000fda0003f05270 */
[----:B------:R-:W-:Y:S05]  /*0f40*/  @!P0 BRA `(.L_x_49) ;  /* 0x00000000000c8947 */ /* 0x000fea0003800000 */
[----:B------:R-:W5:Y:S04]  /*0f50*/  LDG.E.64 R8, desc[UR36][R14.64+0x18] ;  /* 0x000018240e087981 */ /* 0x000f68000c1e1b00 */
[----:B-----5:R0:W-:Y:S01]  /*0f60*/  ST.E.64 desc[UR36][R20.64+0x18], R8 ;  /* 0x0000180814007985 */ /* 0x0201e2000c101b24 */
[----:B------:R-:W-:Y:S05]  /*0f70*/  BRA `(.L_x_50) ;  /* 0x0000000000047947 */ /* 0x000fea0003800000 */
.L_x_49:
[----:B------:R0:W-:Y:S02]  /*0f80*/  ST.E.64 desc[UR36][R6.64], R4 ;  /* 0x0000000406007985 */ /* 0x0001e4000c101b24 */
.L_x_50:
[----:B0-----:R-:W-:-:S05]  /*0f90*/  VIADD R9, R3, 0x4 ;  /* 0x0000000403097836 */ /* 0x001fca0000000000 */
[----:B------:R-:W-:-:S13]  /*0fa0*/  ISETP.NE.AND P0, PT, R9, R2, PT ;  /* 0x000000020900720c */ /* 0x000fda0003f05270 */
[----:B------:R-:W-:Y:S05]  /*0fb0*/  @!P0 BRA `(.L_x_51) ;  /* 0x00000000000c8947 */ /* 0x000fea0003800000 */
[----:B------:R-:W5:Y:S04]  /*0fc0*/  LDG.E.64 R8, desc[UR36][R14.64+0x20] ;  /* 0x000020240e087981 */ /* 0x000f68000c1e1b00 */
[----:B-----5:R0:W-:Y:S01]  /*0fd0*/  ST.E.64 desc[UR36][R20.64+0x20], R8 ;  /* 0x0000200814007985 */ /* 0x0201e2000c101b24 */
[----:B------:R-:W-:Y:S05]  /*0fe0*/  BRA `(.L_x_52) ;  /* 0x0000000000047947 */ /* 0x000fea0003800000 */
.L_x_51:
[----:B------:R0:W-:Y:S02]  /*0ff0*/  ST.E.64 desc[UR36][R6.64], R4 ;  /* 0x0000000406007985 */ /* 0x0001e4000c101b24 */
.L_x_52:
[----:B0-----:R-:W-:-:S05]  /*1000*/  VIADD R9, R3, 0x5 ;  /* 0x0000000503097836 */ /* 0x001fca0000000000 */
[----:B------:R-:W-:-:S13]  /*1010*/  ISETP.NE.AND P0, PT, R9, R2, PT ;  /* 0x000000020900720c */ /* 0x000fda0003f05270 */
[----:B------:R-:W-:Y:S05]  /*1020*/  @!P0 BRA `(.L_x_53) ;  /* 0x00000000000c8947 */ /* 0x000fea0003800000 */
[----:B------:R-:W5:Y:S04]  /*1030*/  LDG.E.64 R8, desc[UR36][R14.64+0x28] ;  /* 0x000028240e087981 */ /* 0x000f68000c1e1b00 */
[----:B-----5:R0:W-:Y:S01]  /*1040*/  ST.E.64 desc[UR36][R20.64+0x28], R8 ;  /* 0x0000280814007985 */ /* 0x0201e2000c101b24 */
[----:B------:R-:W-:Y:S05]  /*1050*/  BRA `(.L_x_54) ;  /* 0x0000000000047947 */ /* 0x000fea0003800000 */
.L_x_53:
[----:B------:R0:W-:Y:S02]  /*1060*/  ST.E.64 desc[UR36][R6.64], R4 ;  /* 0x0000000406007985 */ /* 0x0001e4000c101b24 */
.L_x_54:
[----:B0-----:R-:W-:-:S05]  /*1070*/  VIADD R9, R3, 0x6 ;  /* 0x0000000603097836 */ /* 0x001fca0000000000 */
[----:B------:R-:W-:-:S13]  /*1080*/  ISETP.NE.AND P0, PT, R9, R2, PT ;  /* 0x000000020900720c */ /* 0x000fda0003f05270 */
[----:B------:R-:W-:Y:S05]  /*1090*/  @!P0 BRA `(.L_x_55) ;  /* 0x00000000000c8947 */ /* 0x000fea0003800000 */
[----:B------:R-:W5:Y:S04]  /*10a0*/  LDG.E.64 R8, desc[UR36][R14.64+0x30] ;  /* 0x000030240e087981 */ /* 0x000f68000c1e1b00 */
[----:B-----5:R0:W-:Y:S01]  /*10b0*/  ST.E.64 desc[UR36][R20.64+0x30], R8 ;  /* 0x0000300814007985 */ /* 0x0201e2000c101b24 */
[----:B------:R-:W-:Y:S05]  /*10c0*/  BRA `(.L_x_56) ;  /* 0x0000000000047947 */ /* 0x000fea0003800000 */
.L_x_55:
[----:B------:R0:W-:Y:S02]  /*10d0*/  ST.E.64 desc[UR36][R6.64], R4 ;  /* 0x0000000406007985 */ /* 0x0001e4000c101b24 */
.L_x_56:
[----:B0-----:R-:W-:-:S05]  /*10e0*/  VIADD R9, R3, 0x7 ;  /* 0x0000000703097836 */ /* 0x001fca0000000000 */
[----:B------:R-:W-:-:S13]  /*10f0*/  ISETP.NE.AND P0, PT, R9, R2, PT ;  /* 0x000000020900720c */ /* 0x000fda0003f05270 */
[----:B------:R-:W-:Y:S05]  /*1100*/  @!P0 BRA `(.L_x_57) ;  /* 0x00000000000c8947 */ /* 0x000fea0003800000 */
[----:B------:R-:W5:Y:S04]  /*1110*/  LDG.E.64 R8, desc[UR36][R14.64+0x38] ;  /* 0x000038240e087981 */ /* 0x000f68000c1e1b00 */
[----:B-----5:R0:W-:Y:S01]  /*1120*/  ST.E.64 desc[UR36][R20.64+0x38], R8 ;  /* 0x0000380814007985 */ /* 0x0201e2000c101b24 */
[----:B------:R-:W-:Y:S05]  /*1130*/  BRA `(.L_x_58) ;  /* 0x0000000000047947 */ /* 0x000fea0003800000 */
.L_x_57:
[----:B------:R0:W-:Y:S02]  /*1140*/  ST.E.64 desc[UR36][R6.64], R4 ;  /* 0x0000000406007985 */ /* 0x0001e4000c101b24 */
.L_x_58:
[----:B------:R-:W-:Y:S02]  /*1150*/  VIADD R3, R3, 0x8 ;  /* 0x0000000803037836 */ /* 0x000fe40000000000 */
[----:B------:R-:W-:-:S07]  /*1160*/  IMAD.MOV.U32 R0, RZ, RZ, RZ ;  /* 0x000000ffff007224 */ /* 0x000fce00078e00ff */
.L_x_46:
[----:B------:R-:W-:-:S04]  /*1170*/  UISETP.NE.U32.AND UP0, UPT, UR5, URZ, UPT ;  /* 0x000000ff0500728c */ /* 0x000fc8000bf05070 */
[----:B------:R-:W-:-:S09]  /*1180*/  UISETP.NE.AND.EX UP0, UPT, URZ, URZ, UPT, UP0 ;  /* 0x000000ffff00728c */ /* 0x000fd2000bf05300 */
[----:B------:R-:W-:Y:S05]  /*1190*/  BRA.U !UP0, `(.L_x_45) ;  /* 0x0000000508047547 */ /* 0x000fea000b800000 */
[----:B------:R-:W-:Y:S01]  /*11a0*/  UISETP.GE.U32.AND UP0, UPT, UR5, 0x4, UPT ;  /* 0x000000040500788c */ /* 0x000fe2000bf06070 */
[----:B------:R-:W-:Y:S01]  /*11b0*/  IMAD.MOV.U32 R26, RZ, RZ, RZ ;  /* 0x000000ffff1a7224 */ /* 0x000fe200078e00ff */
[----:B------:R-:W-:Y:S02]  /*11c0*/  ULOP3.LUT UR4, UR4, 0x3, URZ, 0xc0, !UPT ;  /* 0x0000000304047892 */ /* 0x000fe4000f8ec0ff */
[----:B------:R-:W-:-:S04]  /*11d0*/  UISETP.GE.U32.AND.EX UP0, UPT, URZ, URZ, UPT, UP0 ;  /* 0x000000ffff00728c */ /* 0x000fc8000bf06100 */
[----:B------:R-:W-:-:S05]  /*11e0*/  IMAD.U32 R16, RZ, RZ, UR4 ;  /* 0x00000004ff107e24 */ /* 0x000fca000f8e00ff */
[----:B------:R-:W-:Y:S05]  /*11f0*/  BRA.U !UP0, `(.L_x_59) ;  /* 0x0000000108987547 */ /* 0x000fea000b800000 */
[----:B------:R-:W0:Y:S01]  /*1200*/  LDC.64 R14, c[0x0][0x398] ;  /* 0x0000e600ff0e7b82 */ /* 0x000e220000000a00 */
[----:B------:R-:W-:Y:S01]  /*1210*/  ISETP.NE.AND P0, PT, R2, R3, PT ;  /* 0x000000030200720c */ /* 0x000fe20003f05270 */
[C---:B------:R-:W-:Y:S01]  /*1220*/  IMAD.SHL.U32 R13, R3.reuse, 0x8, RZ ;  /* 0x00000008030d7824 */ /* 0x040fe200078e00ff */
[----:B------:R-:W-:-:S11]  /*1230*/  SHF.L.U64.HI R0, R3, 0x3, R0 ;  /* 0x0000000303007819 */ /* 0x000fd60000010200 */
[----:B0-----:R-:W-:-:S05]  /*1240*/  @P0 IADD3 R8, P1, PT, R13, R14, RZ ;  /* 0x0000000e0d080210 */ /* 0x001fca0007f3e0ff */
[----:B------:R-:W-:-:S06]  /*1250*/  @P0 IMAD.X R9, R0, 0x1, R15, P1 ;  /* 0x0000000100090824 */ /* 0x000fcc00008e060f */
[----:B------:R-:W2:Y:S01]  /*1260*/  @P0 LDG.E.64 R8, desc[UR36][R8.64] ;  /* 0x0000002408080981 */ /* 0x000ea2000c1e1b00 */
        /* <DEDUP_REMOVED lines=8> */
[----:B--2---:R0:W-:Y:S04]  /*12f0*/  @P0 ST.E.64 desc[UR36][R12.64], R8 ;  /* 0x000000080c000985 */ /* 0x0041e8000c101b24 */
[----:B-----5:R0:W-:Y:S04]  /*1300*/  @!P0 ST.E.64 desc[UR36][R6.64], R4 ;  /* 0x0000000406008985 */ /* 0x0201e8000c101b24 */
[----:B------:R-:W2:Y:S01]  /*1310*/  @P1 LDG.E.64 R10, desc[UR36][R14.64+0x8] ;  /* 0x000008240e0a1981 */ /* 0x000ea2000c1e1b00 */
[----:B------:R-:W-:-:S05]  /*1320*/  IADD3 R20, P0, PT, R21, R24, RZ ;  /* 0x0000001815147210 */ /* 0x000fca0007f1e0ff */
[----:B------:R-:W-:Y:S02]  /*1330*/  IMAD.X R21, R27, 0x1, R25, P0 ;  /* 0x000000011b157824 */ /* 0x000fe400000e0619 */
[----:B------:R-:W-:-:S05]  /*1340*/  VIADD R27, R3, 0x2 ;  /* 0x00000002031b7836 */ /* 0x000fca0000000000 */
[----:B------:R-:W-:Y:S01]  /*1350*/  ISETP.NE.AND P0, PT, R27, R2, PT ;  /* 0x000000021b00720c */ /* 0x000fe20003f05270 */
[----:B--2---:R0:W-:Y:S04]  /*1360*/  @P1 ST.E.64 desc[UR36][R20.64+0x8], R10 ;  /* 0x0000080a14001985 */ /* 0x0041e8000c101b24 */
[----:B------:R0:W-:Y:S08]  /*1370*/  @!P1 ST.E.64 desc[UR36][R6.64], R4 ;  /* 0x0000000406009985 */ /* 0x0001f0000c101b24 */
[----:B------:R-:W-:Y:S05]  /*1380*/  @!P0 BRA `(.L_x_60) ;  /* 0x00000000000c8947 */ /* 0x000fea0003800000 */
[----:B0-----:R-:W2:Y:S04]  /*1390*/  LDG.E.64 R8, desc[UR36][R14.64+0x10] ;  /* 0x000010240e087981 */ /* 0x001ea8000c1e1b00 */
[----:B--2---:R0:W-:Y:S01]  /*13a0*/  ST.E.64 desc[UR36][R20.64+0x10], R8 ;  /* 0x0000100814007985 */ /* 0x0041e2000c101b24 */
[----:B------:R-:W-:Y:S05]  /*13b0*/  BRA `(.L_x_61) ;  /* 0x0000000000047947 */ /* 0x000fea0003800000 */
.L_x_60:
[----:B------:R2:W-:Y:S02]  /*13c0*/  ST.E.64 desc[UR36][R6.64], R4 ;  /* 0x0000000406007985 */ /* 0x0005e4000c101b24 */
.L_x_61:
[----:B0-----:R-:W-:-:S05]  /*13d0*/  VIADD R9, R3, 0x3 ;  /* 0x0000000303097836 */ /* 0x001fca0000000000 */
[----:B------:R-:W-:-:S13]  /*13e0*/  ISETP.NE.AND P0, PT, R9, R2, PT ;  /* 0x000000020900720c */ /* 0x000fda0003f05270 */
[----:B------:R-:W-:Y:S05]  /*13f0*/  @!P0 BRA `(.L_x_62) ;  /* 0x00000000000c8947 */ /* 0x000fea0003800000 */
[----:B------:R-:W5:Y:S04]  /*1400*/  LDG.E.64 R8, desc[UR36][R14.64+0x18] ;  /* 0x000018240e087981 */ /* 0x000f68000c1e1b00 */
[----:B-----5:R0:W-:Y:S01]  /*1410*/  ST.E.64 desc[UR36][R20.64+0x18], R8 ;  /* 0x0000180814007985 */ /* 0x0201e2000c101b24 */
[----:B------:R-:W-:Y:S05]  /*1420*/  BRA `(.L_x_63) ;  /* 0x0000000000047947 */ /* 0x000fea0003800000 */
.L_x_62:
[----:B------:R0:W-:Y:S02]  /*1430*/  ST.E.64 desc[UR36][R6.64], R4 ;  /* 0x0000000406007985 */ /* 0x0001e4000c101b24 */
.L_x_63:
[----:B------:R-:W-:Y:S02]  /*1440*/  VIADD R3, R3, 0x4 ;  /* 0x0000000403037836 */ /* 0x000fe40000000000 */
[----:B------:R-:W-:-:S07]  /*1450*/  IMAD.MOV.U32 R0, RZ, RZ, RZ ;  /* 0x000000ffff007224 */ /* 0x000fce00078e00ff */
.L_x_59:
[----:B------:R-:W-:-:S04]  /*1460*/  ISETP.NE.U32.AND P0, PT, R16, RZ, PT ;  /* 0x000000ff1000720c */ /* 0x000fc80003f05070 */
[----:B------:R-:W-:-:S13]  /*1470*/  ISETP.NE.AND.EX P0, PT, R26, RZ, PT, P0 ;  /* 0x000000ff1a00720c */ /* 0x000fda0003f05300 */
[----:B------:R-:W-:Y:S05]  /*1480*/  @!P0 BRA `(.L_x_45) ;  /* 0x0000000000488947 */ /* 0x000fea0003800000 */
.L_x_64:
[----:B------:R-:W-:-:S13]  /*1490*/  ISETP.NE.AND P0, PT, R2, R3, PT ;  /* 0x000000030200720c */ /* 0x000fda0003f05270 */
[----:B0-----:R-:W0:Y:S01]  /*14a0*/  @P0 LDC.64 R8, c[0x0][0x398] ;  /* 0x0000e600ff080b82 */ /* 0x001e220000000a00 */
[C---:B------:R-:W-:Y:S01]  /*14b0*/  @P0 IMAD.SHL.U32 R11, R3.reuse, 0x8, RZ ;  /* 0x00000008030b0824 */ /* 0x040fe200078e00ff */
[----:B------:R-:W-:-:S04]  /*14c0*/  @P0 SHF.L.U64.HI R0, R3, 0x3, R0 ;  /* 0x0000000303000819 */ /* 0x000fc80000010200 */
[----:B0-----:R-:W-:-:S05]  /*14d0*/  @P0 IADD3 R8, P1, PT, R11, R8, RZ ;  /* 0x000000080b080210 */ /* 0x001fca0007f3e0ff */
[----:B------:R-:W-:-:S06]  /*14e0*/  @P0 IMAD.X R9, R0, 0x1, R9, P1 ;  /* 0x0000000100090824 */ /* 0x000fcc00008e0609 */
[----:B------:R-:W2:Y:S01]  /*14f0*/  @P0 LDG.E.64 R8, desc[UR36][R8.64] ;  /* 0x0000002408080981 */ /* 0x000ea2000c1e1b00 */
[----:B------:R-:W-:Y:S01]  /*1500*/  @P0 IADD3 R10, P1, PT, R11, R24, RZ ;  /* 0x000000180b0a0210 */ /* 0x000fe20007f3e0ff */
[----:B------:R-:W-:-:S04]  /*1510*/  VIADD R3, R3, 0x1 ;  /* 0x0000000103037836 */ /* 0x000fc80000000000 */
[----:B------:R-:W-:Y:S02]  /*1520*/  @P0 IMAD.X R11, R0, 0x1, R25, P1 ;  /* 0x00000001000b0824 */ /* 0x000fe400008e0619 */
[----:B------:R-:W-:-:S03]  /*1530*/  IMAD.MOV.U32 R0, RZ, RZ, RZ ;  /* 0x000000ffff007224 */ /* 0x000fc600078e00ff */
[----:B--2---:R0:W-:Y:S04]  /*1540*/  @P0 ST.E.64 desc[UR36][R10.64], R8 ;  /* 0x000000080a000985 */ /* 0x0041e8000c101b24 */
[----:B-----5:R0:W-:Y:S01]  /*1550*/  @!P0 ST.E.64 desc[UR36][R6.64], R4 ;  /* 0x0000000406008985 */ /* 0x0201e2000c101b24 */
[----:B------:R-:W-:-:S04]  /*1560*/  IADD3 R16, P0, PT, R16, -0x1, RZ ;  /* 0xffffffff10107810 */ /* 0x000fc80007f1e0ff */
[----:B------:R-:W-:Y:S02]  /*1570*/  IADD3.X R26, PT, PT, R26, -0x1, RZ, P0, !PT ;  /* 0xffffffff1a1a7810 */ /* 0x000fe400007fe4ff */
[----:B------:R-:W-:-:S04]  /*1580*/  ISETP.NE.U32.AND P0, PT, R16, RZ, PT ;  /* 0x000000ff1000720c */ /* 0x000fc80003f05070 */
[----:B------:R-:W-:-:S13]  /*1590*/  ISETP.NE.AND.EX P0, PT, R26, RZ, PT, P0 ;  /* 0x000000ff1a00720c */ /* 0x000fda0003f05300 */
[----:B0-----:R-:W-:Y:S05]  /*15a0*/  @P0 BRA `(.L_x_64) ;  /* 0xfffffffc00b80947 */ /* 0x001fea000383ffff */
.L_x_45:
[----:B------:R-:W-:Y:S05]  /*15b0*/  BSYNC.RECONVERGENT B0 ;  /* 0x0000000000007941 */ /* 0x000fea0003800200 */
.L_x_3:
[----:B0-----:R-:W0:Y:S01]  /*15c0*/  LDC.64 R8, c[0x0][0x3a8] ;  /* 0x0000ea00ff087b82 */ /* 0x001e220000000a00 */
[----:B------:R-:W1:Y:S02]  /*15d0*/  LDCU.64 UR4, c[0x0][0x388] ;  /* 0x00007100ff0477ac */ /* 0x000e640008000a00 */
[----:B-1234-:R-:W-:Y:S01]  /*15e0*/  IMAD.MOV.U32 R6, RZ, RZ, R24 ;  /* 0x000000ffff067224 */ /* 0x01efe200078e0018 */
[----:B------:R-:W-:Y:S01]  /*15f0*/  MOV R20, 0x1650 ;  /* 0x0000165000147802 */ /* 0x000fe20000000f00 */
[----:B------:R-:W-:Y:S02]  /*1600*/  IMAD.MOV.U32 R7, RZ, RZ, R25 ;  /* 0x000000ffff077224 */ /* 0x000fe400078e0019 */
[----:B------:R-:W-:Y:S02]  /*1610*/  IMAD.MOV.U32 R21, RZ, RZ, 0x0 ;  /* 0x00000000ff157424 */ /* 0x000fe400078e00ff */
[----:B-----5:R-:W-:Y:S02]  /*1620*/  IMAD.U32 R4, RZ, RZ, UR4 ;  /* 0x00000004ff047e24 */ /* 0x020fe4000f8e00ff */
[----:B------:R-:W-:-:S07]  /*1630*/  IMAD.U32 R5, RZ, RZ, UR5 ;  /* 0x00000005ff057e24 */ /* 0x000fce000f8e00ff */
[----:B0-----:R-:W-:Y:S05]  /*1640*/  CALL.REL.NOINC R8 `(_Z14particleActionP5SwarmmiPdiiPFdmS1_E) ;  /* 0xffffffe8086c7344 */ /* 0x001fea0003c3ffff */
[----:B------:R-:W-:Y:S01]  /*1650*/  MOV R0, 0x8 ;  /* 0x0000000800007802 */ /* 0x000fe20000000f00 */
[----:B------:R-:W-:Y:S02]  /*1660*/  IMAD.MOV.U32 R26, RZ, RZ, R4 ;  /* 0x000000ffff1a7224 */ /* 0x000fe400078e0004 */
[----:B------:R-:W-:Y:S01]  /*1670*/  IMAD.MOV.U32 R27, RZ, RZ, R5 ;  /* 0x000000ffff1b7224 */ /* 0x000fe200078e0005 */
[----:B------:R0:W1:Y:S01]  /*1680*/  LDC.64 R6, c[0x4][R0] ;  /* 0x0100000000067b82 */ /* 0x0000620000000a00 */
[----:B------:R-:W-:Y:S02]  /*1690*/  IMAD.MOV.U32 R4, RZ, RZ, R24 ;  /* 0x000000ffff047224 */ /* 0x000fe400078e0018 */
[----:B------:R-:W-:-:S07]  /*16a0*/  IMAD.MOV.U32 R5, RZ, RZ, R25 ;  /* 0x000000ffff057224 */ /* 0x000fce00078e0019 */
[----:B------:R-:W-:-:S07]  /*16b0*/  LEPC R20, `(.L_x_65) ;  /* 0x000000001014794e */ /* 0x000fce0000000000 */
[----:B01----:R-:W-:Y:S05]  /*16c0*/  CALL.ABS.NOINC R6 ;  /* 0x0000000006007343 */ /* 0x003fea0003c00000 */
.L_x_65:
[----:B------:R-:W2:Y:S02]  /*16d0*/  LD.E.64 R4, desc[UR36][R22.64+0x18] ;  /* 0x0000182416047980 */ /* 0x000ea4000c101b00 */
[----:B--2---:R-:W-:-:S14]  /*16e0*/  DSETP.GEU.AND P0, PT, R26, R4, PT ;  /* 0x000000041a00722a */ /* 0x004fdc0003f0e000 */
[----:B------:R-:W-:Y:S05]  /*16f0*/  @P0 BRA `(.L_x_66) ;  /* 0x00000000000c0947 */ /* 0x000fea0003800000 */
[----:B------:R-:W2:Y:S04]  /*1700*/  LD.E.64 R4, desc[UR36][R22.64] ;  /* 0x0000002416047980 */ /* 0x000ea8000c101b00 */
[----:B------:R0:W-:Y:S04]  /*1710*/  ST.E.64 desc[UR36][R22.64+0x18], R26 ;  /* 0x0000181a16007985 */ /* 0x0001e8000c101b24 */
[----:B--2---:R0:W-:Y:S02]  /*1720*/  ST.E.64 desc[UR36][R22.64+0x10], R4 ;  /* 0x0000100416007985 */ /* 0x0041e4000c101b24 */
.L_x_66:
[----:B------:R-:W-:Y:S05]  /*1730*/  WARPSYNC.ALL ;  /* 0x0000000000007948 */ /* 0x000fea0003800000 */
[----:B------:R-:W1:Y:S01]  /*1740*/  LDC R0, c[0x0][0x390] ;  /* 0x0000e400ff007b82 */ /* 0x000e620000000800 */
[----:B------:R-:W-:Y:S07]  /*1750*/  BSSY.RECONVERGENT B0, `(.L_x_67) ;  /* 0x0000103000007945 */ /* 0x000fee0003800200 */
[----:B------:R-:W-:Y:S01]  /*1760*/  BAR.SYNC.DEFER_BLOCKING 0x0 ;  /* 0x0000000000007b1d */ /* 0x000fe20000010000 */
[----:B-1----:R-:W-:-:S04]  /*1770*/  ISETP.GE.AND P0, PT, R0, 0x1, PT ;  /* 0x000000010000780c */ /* 0x002fc80003f06270 */
[----:B------:R-:W-:-:S13]  /*1780*/  ISETP.NE.OR P0, PT, R17, RZ, !P0 ;  /* 0x000000ff1100720c */ /* 0x000fda0004705670 */
[----:B------:R-:W-:Y:S05]  /*1790*/  @P0 BRA `(.L_x_68) ;  /* 0x0000000c00f80947 */ /* 0x000fea0003800000 */
[----:B------:R1:W5:Y:S04]  /*17a0*/  LDG.E.64 R6, desc[UR36][R18.64] ;  /* 0x0000002412067981 */ /* 0x000368000c1e1b00 */
[----:B0-----:R1:W5:Y:S01]  /*17b0*/  LDG.E.64 R4, desc[UR36][R18.64+0x10] ;  /* 0x0000102412047981 */ /* 0x001362000c1e1b00 */
[C---:B------:R-:W-:Y:S01]  /*17c0*/  ISETP.GE.U32.AND P1, PT, R0.reuse, 0x10, PT ;  /* 0x000000100000780c */ /* 0x040fe20003f26070 */
[----:B------:R-:W-:Y:S01]  /*17d0*/  IMAD.MOV.U32 R3, RZ, RZ, RZ ;  /* 0x000000ffff037224 */ /* 0x000fe200078e00ff */
[----:B------:R-:W-:-:S04]  /*17e0*/  LOP3.LUT R10, R0, 0xf, RZ, 0xc0, !PT ;  /* 0x0000000f000a7812 */ /* 0x000fc800078ec0ff */
[----:B------:R-:W-:-:S07]  /*17f0*/  ISETP.NE.AND P0, PT, R10, RZ, PT ;  /* 0x000000ff0a00720c */ /* 0x000fce0003f05270 */
[----:B-1----:R-:W-:Y:S06]  /*1800*/  @!P1 BRA `(.L_x_69) ;  /* 0x0000000400ec9947 */ /* 0x002fec0003800000 */
[----:B-----5:R-:W-:Y:S02]  /*1810*/  IADD3 R11, P1, PT, R6, 0x110, RZ ;  /* 0x00000110060b7810 */ /* 0x020fe40007f3e0ff */
[----:B------:R-:W-:-:S03]  /*1820*/  LOP3.LUT R3, R0, 0x7ffffff0, RZ, 0xc0, !PT ;  /* 0x7ffffff000037812 */ /* 0x000fc600078ec0ff */
[----:B------:R-:W-:Y:S02]  /*1830*/  IMAD.X R16, RZ, RZ, R7, P1 ;  /* 0x000000ffff107224 */ /* 0x000fe400008e0607 */
[----:B------:R-:W-:-:S07]  /*1840*/  IMAD.MOV R0, RZ, RZ, -R3 ;  /* 0x000000ffff007224 */ /* 0x000fce00078e0a03 */
.L_x_70:
[----:B------:R-:W-:Y:S02]  /*1850*/  IMAD.MOV.U32 R8, RZ, RZ, R11 ;  /* 0x000000ffff087224 */ /* 0x000fe400078e000b */
[----:B------:R-:W-:-:S05]  /*1860*/  IMAD.MOV.U32 R9, RZ, RZ, R16 ;  /* 0x000000ffff097224 */ /* 0x000fca00078e0010 */
[----:B--2---:R-:W2:Y:S02]  /*1870*/  LD.E.64 R20, desc[UR36][R8.64+-0xf8] ;  /* 0xffff082408147980 */ /* 0x004ea4000c101b00 */
[----:B--2---:R-:W-:-:S14]  /*1880*/  DSETP.GEU.AND P1, PT, R20, R4, PT ;  /* 0x000000041400722a */ /* 0x004fdc0003f2e000 */
[----:B------:R-:W-:Y:S04]  /*1890*/  @!P1 STG.E.64 desc[UR36][R18.64+0x10], R20 ;  /* 0x0000101412009986 */ /* 0x000fe8000c101b24 */
[----:B------:R-:W2:Y:S01]  /*18a0*/  @!P1 LD.E.64 R12, desc[UR36][R8.64+-0x100] ;  /* 0xffff0024080c9980 */ /* 0x000ea2000c101b00 */
[----:B------:R-:W-:Y:S02]  /*18b0*/  @!P1 IMAD.MOV.U32 R4, RZ, RZ, R20 ;  /* 0x000000ffff049224 */ /* 0x000fe400078e0014 */
[----:B------:R-:W-:Y:S01]  /*18c0*/  @!P1 IMAD.MOV.U32 R5, RZ, RZ, R21 ;  /* 0x000000ffff059224 */ /* 0x000fe200078e0015 */
[----:B--2---:R0:W-:Y:S04]  /*18d0*/  @!P1 STG.E.64 desc[UR36][R18.64+0x8], R12 ;  /* 0x0000080c12009986 */ /* 0x0041e8000c101b24 */
[----:B------:R-:W2:Y:S02]  /*18e0*/  LD.E.64 R24, desc[UR36][R8.64+-0xd8] ;  /* 0xffff282408187980 */ /* 0x000ea4000c101b00 */
        /* <DEDUP_REMOVED lines=9> */
[----:B0-----:R-:W2:Y:S01]  /*1980*/  @!P1 LD.E.64 R12, desc[UR36][R8.64+-0xc0] ;  /* 0xffff4024080c9980 */ /* 0x001ea2000c101b00 */
[----:B------:R-:W-:Y:S02]  /*1990*/  @!P1 IMAD.MOV.U32 R4, RZ, RZ, R26 ;  /* 0x000000ffff049224 */ /* 0x000fe400078e001a */
[----:B------:R-:W-:Y:S01]  /*19a0*/  @!P1 IMAD.MOV.U32 R5, RZ, RZ, R27 ;  /* 0x000000ffff059224 */ /* 0x000fe200078e001b */
[----:B--2---:R0:W-:Y:S04]  /*19b0*/  @!P1 STG.E.64 desc[UR36][R18.64+0x8], R12 ;  /* 0x0000080c12009986 */ /* 0x0041e8000c101b24 */
[----:B------:R-:W2:Y:S02]  /*19c0*/  LD.E.64 R20, desc[UR36][R8.64+-0x98] ;  /* 0xffff682408147980 */ /* 0x000ea4000c101b00 */
[----:B--2---:R-:W-:-:S14]  /*19d0*/  DSETP.GEU.AND P1, PT, R20, R4, PT ;  /* 0x000000041400722a */ /* 0x004fdc0003f2e000 */
[----:B------:R-:W-:Y:S04]  /*19e0*/  @!P1 STG.E.64 desc[UR36][R18.64+0x10], R20 ;  /* 0x0000101412009986 */ /* 0x000fe8000c101b24 */
[----:B-1----:R-:W2:Y:S01]  /*19f0*/  @!P1 LD.E.64 R14, desc[UR36][R8.64+-0xa0] ;  /* 0xffff6024080e9980 */ /* 0x002ea2000c101b00 */
        /* <DEDUP_REMOVED lines=75> */
[----:B------:R2:W-:Y:S04]  /*1eb0*/  @!P1 STG.E.64 desc[UR36][R18.64+0x10], R26 ;  /* 0x0000101a12009986 */ /* 0x0005e8000c101b24 */
[----:B0-----:R-:W3:Y:S01]  /*1ec0*/  @!P1 LD.E.64 R12, desc[UR36][R8.64+0xc0] ;  /* 0x0000c024080c9980 */ /* 0x001ee2000c101b00 */
[----:B------:R-:W-:Y:S02]  /*1ed0*/  @!P1 IMAD.MOV.U32 R4, RZ, RZ, R26 ;  /* 0x000000ffff049224 */ /* 0x000fe400078e001a */
[----:B------:R-:W-:Y:S01]  /*1ee0*/  @!P1 IMAD.MOV.U32 R5, RZ, RZ, R27 ;  /* 0x000000ffff059224 */ /* 0x000fe200078e001b */
[----:B---3--:R2:W-:Y:S04]  /*1ef0*/  @!P1 STG.E.64 desc[UR36][R18.64+0x8], R12 ;  /* 0x0000080c12009986 */ /* 0x0085e8000c101b24 */
[----:B------:R-:W3:Y:S02]  /*1f00*/  LD.E.64 R20, desc[UR36][R8.64+0xe8] ;  /* 0x0000e82408147980 */ /* 0x000ee4000c101b00 */
[----:B---3--:R-:W-:-:S14]  /*1f10*/  DSETP.GEU.AND P1, PT, R20, R4, PT ;  /* 0x000000041400722a */ /* 0x008fdc0003f2e000 */
[----:B------:R2:W-:Y:S04]  /*1f20*/  @!P1 STG.E.64 desc[UR36][R18.64+0x10], R20 ;  /* 0x0000101412009986 */ /* 0x0005e8000c101b24 */
[----:B-1----:R-:W3:Y:S01]  /*1f30*/  @!P1 LD.E.64 R14, desc[UR36][R8.64+0xe0] ;  /* 0x0000e024080e9980 */ /* 0x002ee2000c101b00 */
[----:B------:R-:W-:Y:S01]  /*1f40*/  VIADD R0, R0, 0x10 ;  /* 0x0000001000007836 */ /* 0x000fe20000000000 */
[----:B------:R-:W-:Y:S01]  /*1f50*/  IADD3 R11, P2, PT, R8, 0x200, RZ ;  /* 0x00000200080b7810 */ /* 0x000fe20007f5e0ff */
[----:B------:R-:W-:Y:S02]  /*1f60*/  @!P1 IMAD.MOV.U32 R4, RZ, RZ, R20 ;  /* 0x000000ffff049224 */ /* 0x000fe400078e0014 */
[----:B------:R-:W-:Y:S01]  /*1f70*/  @!P1 IMAD.MOV.U32 R5, RZ, RZ, R21 ;  /* 0x000000ffff059224 */ /* 0x000fe200078e0015 */
[----:B------:R-:W-:Y:S01]  /*1f80*/  ISETP.NE.AND P3, PT, R0, RZ, PT ;  /* 0x000000ff0000720c */ /* 0x000fe20003f65270 */
[----:B------:R-:W-:Y:S01]  /*1f90*/  IMAD.X R16, RZ, RZ, R9, P2 ;  /* 0x000000ffff107224 */ /* 0x000fe200010e0609 */
[----:B---3--:R2:W-:Y:S11]  /*1fa0*/  @!P1 STG.E.64 desc[UR36][R18.64+0x8], R14 ;  /* 0x0000080e12009986 */ /* 0x0085f6000c101b24 */
[----:B------:R-:W-:Y:S05]  /*1fb0*/  @P3 BRA `(.L_x_70) ;  /* 0xfffffff800243947 */ /* 0x000fea000383ffff */
.L_x_69:
[----:B------:R-:W-:Y:S05]  /*1fc0*/  @!P0 BRA `(.L_x_68) ;  /* 0x0000000400ec8947 */ /* 0x000fea0003800000 */
[----:B------:R-:W0:Y:S01]  /*1fd0*/  LDC R0, c[0x0][0x390] ;  /* 0x0000e400ff007b82 */ /* 0x000e220000000800 */
[----:B------:R-:W-:Y:S02]  /*1fe0*/  ISETP.GE.U32.AND P0, PT, R10, 0x8, PT ;  /* 0x000000080a00780c */ /* 0x000fe40003f06070 */
[----:B0-----:R-:W-:-:S11]  /*1ff0*/  LOP3.LUT R16, R0, 0x7, RZ, 0xc0, !PT ;  /* 0x0000000700107812 */ /* 0x001fd600078ec0ff */
[----:B------:R-:W-:Y:S05]  /*2000*/  @!P0 BRA `(.L_x_71) ;  /* 0x0000000000f48947 */ /* 0x000fea0003800000 */
[----:B--2--5:R-:W-:-:S05]  /*2010*/  IMAD.WIDE.U32 R12, R3, 0x20, R6 ;  /* 0x00000020030c7825 */ /* 0x024fca00078e0006 */
        /* <DEDUP_REMOVED lines=37> */
[----:B------:R2:W-:Y:S04]  /*2270*/  @!P0 STG.E.64 desc[UR36][R18.64+0x10], R24 ;  /* 0x0000101812008986 */ /* 0x0005e8000c101b24 */
[----:B-1----:R-:W3:Y:S01]  /*2280*/  @!P0 LD.E.64 R10, desc[UR36][R12.64+0xb0] ;  /* 0x0000b0240c0a8980 */ /* 0x002ee2000c101b00 */
[----:B------:R-:W-:Y:S02]  /*2290*/  @!P0 IMAD.MOV.U32 R4, RZ, RZ, R24 ;  /* 0x000000ffff048224 */ /* 0x000fe400078e0018 */
[----:B------:R-:W-:Y:S01]  /*22a0*/  @!P0 IMAD.MOV.U32 R5, RZ, RZ, R25 ;  /* 0x000000ffff058224 */ /* 0x000fe200078e0019 */
[----:B---3--:R2:W-:Y:S04]  /*22b0*/  @!P0 STG.E.64 desc[UR36][R18.64+0x8], R10 ;  /* 0x0000080a12008986 */ /* 0x0085e8000c101b24 */
[----:B------:R-:W3:Y:S02]  /*22c0*/  LD.E.64 R14, desc[UR36][R12.64+0xd8] ;  /* 0x0000d8240c0e7980 */ /* 0x000ee4000c101b00 */
[----:B---3--:R-:W-:-:S14]  /*22d0*/  DSETP.GEU.AND P0, PT, R14, R4, PT ;  /* 0x000000040e00722a */ /* 0x008fdc0003f0e000 */
[----:B------:R2:W-:Y:S04]  /*22e0*/  @!P0 STG.E.64 desc[UR36][R18.64+0x10], R14 ;  /* 0x0000100e12008986 */ /* 0x0005e8000c101b24 */
[----:B0-----:R-:W3:Y:S01]  /*22f0*/  @!P0 LD.E.64 R8, desc[UR36][R12.64+0xd0] ;  /* 0x0000d0240c088980 */ /* 0x001ee2000c101b00 */
[----:B------:R-:W-:Y:S02]  /*2300*/  @!P0 IMAD.MOV.U32 R4, RZ, RZ, R14 ;  /* 0x000000ffff048224 */ /* 0x000fe400078e000e */
[----:B------:R-:W-:Y:S01]  /*2310*/  @!P0 IMAD.MOV.U32 R5, RZ, RZ, R15 ;  /* 0x000000ffff058224 */ /* 0x000fe200078e000f */
[----:B---3--:R2:W-:Y:S04]  /*2320*/  @!P0 STG.E.64 desc[UR36][R18.64+0x8], R8 ;  /* 0x0000080812008986 */ /* 0x0085e8000c101b24 */
[----:B------:R-:W3:Y:S01]  /*2330*/  LD.E.64 R20, desc[UR36][R12.64+0xf8] ;  /* 0x0000f8240c147980 */ /* 0x000ee2000c101b00 */
[----:B------:R-:W-:Y:S01]  /*2340*/  BSSY.RECONVERGENT B1, `(.L_x_72) ;  /* 0x0000008000017945 */ /* 0x000fe20003800200 */
[----:B---3--:R-:W-:-:S14]  /*2350*/  DSETP.GEU.AND P0, PT, R20, R4, PT ;  /* 0x000000041400722a */ /* 0x008fdc0003f0e000 */
[----:B--2---:R-:W-:Y:S05]  /*2360*/  @P0 BRA `(.L_x_73) ;  /* 0x0000000000140947 */ /* 0x004fea0003800000 */
[----:B------:R0:W-:Y:S04]  /*2370*/  STG.E.64 desc[UR36][R18.64+0x10], R20 ;  /* 0x0000101412007986 */ /* 0x0001e8000c101b24 */
[----:B------:R-:W2:Y:S01]  /*2380*/  LD.E.64 R8, desc[UR36][R12.64+0xf0] ;  /* 0x0000f0240c087980 */ /* 0x000ea2000c101b00 */
[----:B------:R-:W-:Y:S02]  /*2390*/  IMAD.MOV.U32 R4, RZ, RZ, R20 ;  /* 0x000000ffff047224 */ /* 0x000fe400078e0014 */
[----:B------:R-:W-:Y:S01]  /*23a0*/  IMAD.MOV.U32 R5, RZ, RZ, R21 ;  /* 0x000000ffff057224 */ /* 0x000fe200078e0015 */
[----:B--2---:R0:W-:Y:S06]  /*23b0*/  STG.E.64 desc[UR36][R18.64+0x8], R8 ;  /* 0x0000080812007986 */ /* 0x0041ec000c101b24 */
.L_x_73:
[----:B------:R-:W-:Y:S05]  /*23c0*/  BSYNC.RECONVERGENT B1 ;  /* 0x0000000000017941 */ /* 0x000fea0003800200 */
.L_x_72:
[----:B------:R-:W-:-:S07]  /*23d0*/  VIADD R3, R3, 0x8 ;  /* 0x0000000803037836 */ /* 0x000fce0000000000 */
.L_x_71:
[----:B------:R-:W-:-:S13]  /*23e0*/  ISETP.NE.AND P0, PT, R16, RZ, PT ;  /* 0x000000ff1000720c */ /* 0x000fda0003f05270 */
[----:B------:R-:W-:Y:S05]  /*23f0*/  @!P0 BRA `(.L_x_68) ;  /* 0x0000000000e08947 */ /* 0x000fea0003800000 */
[----:B------:R-:W-:Y:S02]  /*2400*/  ISETP.GE.U32.AND P0, PT, R16, 0x4, PT ;  /* 0x000000041000780c */ /* 0x000fe40003f06070 */
[----:B------:R-:W-:-:S11]  /*2410*/  LOP3.LUT R0, R0, 0x3, RZ, 0xc0, !PT ;  /* 0x0000000300007812 */ /* 0x000fd600078ec0ff */
[----:B------:R-:W-:Y:S05]  /*2420*/  @!P0 BRA `(.L_x_74) ;  /* 0x0000000000848947 */ /* 0x000fea0003800000 */
[----:B-----5:R-:W-:-:S05]  /*2430*/  IMAD.WIDE.U32 R24, R3, 0x20, R6 ;  /* 0x0000002003187825 */ /* 0x020fca00078e0006 */
[----:B--2---:R-:W2:Y:S02]  /*2440*/  LD.E.64 R12, desc[UR36][R24.64+0x18] ;  /* 0x00001824180c7980 */ /* 0x004ea4000c101b00 */
        /* <DEDUP_REMOVED lines=9> */
[----:B------:R-:W2:Y:S01]  /*24e0*/  @!P0 LD.E.64 R10, desc[UR36][R24.64+0x30] ;  /* 0x00003024180a8980 */ /* 0x000ea2000c101b00 */
[----:B------:R-:W-:Y:S02]  /*24f0*/  @!P0 IMAD.MOV.U32 R4, RZ, RZ, R14 ;  /* 0x000000ffff048224 */ /* 0x000fe400078e000e */
[----:B------:R-:W-:Y:S01]  /*2500*/  @!P0 IMAD.MOV.U32 R5, RZ, RZ, R15 ;  /* 0x000000ffff058224 */ /* 0x000fe200078e000f */
[----:B--2---:R1:W-:Y:S04]  /*2510*/  @!P0 STG.E.64 desc[UR36][R18.64+0x8], R10 ;  /* 0x0000080a12008986 */ /* 0x0043e8000c101b24 */
[----:B------:R-:W2:Y:S02]  /*2520*/  LD.E.64 R20, desc[UR36][R24.64+0x58] ;  /* 0x0000582418147980 */ /* 0x000ea4000c101b00 */
[----:B--2---:R-:W-:-:S14]  /*2530*/  DSETP.GEU.AND P0, PT, R20, R4, PT ;  /* 0x000000041400722a */ /* 0x004fdc0003f0e000 */
[----:B------:R1:W-:Y:S04]  /*2540*/  @!P0 STG.E.64 desc[UR36][R18.64+0x10], R20 ;  /* 0x0000101412008986 */ /* 0x0003e8000c101b24 */
[----:B0-----:R-:W2:Y:S01]  /*2550*/  @!P0 LD.E.64 R8, desc[UR36][R24.64+0x50] ;  /* 0x0000502418088980 */ /* 0x001ea2000c101b00 */
[----:B------:R-:W-:Y:S02]  /*2560*/  @!P0 IMAD.MOV.U32 R4, RZ, RZ, R20 ;  /* 0x000000ffff048224 */ /* 0x000fe400078e0014 */
[----:B------:R-:W-:Y:S01]  /*2570*/  @!P0 IMAD.MOV.U32 R5, RZ, RZ, R21 ;  /* 0x000000ffff058224 */ /* 0x000fe200078e0015 */
[----:B--2---:R1:W-:Y:S04]  /*2580*/  @!P0 STG.E.64 desc[UR36][R18.64+0x8], R8 ;  /* 0x0000080812008986 */ /* 0x0043e8000c101b24 */
[----:B------:R-:W2:Y:S01]  /*2590*/  LD.E.64 R12, desc[UR36][R24.64+0x78] ;  /* 0x00007824180c7980 */ /* 0x000ea2000c101b00 */
[----:B------:R-:W-:Y:S01]  /*25a0*/  BSSY.RECONVERGENT B1, `(.L_x_75) ;  /* 0x0000008000017945 */ /* 0x000fe20003800200 */
[----:B--2---:R-:W-:-:S14]  /*25b0*/  DSETP.GEU.AND P0, PT, R12, R4, PT ;  /* 0x000000040c00722a */ /* 0x004fdc0003f0e000 */
[----:B-1----:R-:W-:Y:S05]  /*25c0*/  @P0 BRA `(.L_x_76) ;  /* 0x0000000000140947 */ /* 0x002fea0003800000 */
[----:B------:R0:W-:Y:S04]  /*25d0*/  STG.E.64 desc[UR36][R18.64+0x10], R12 ;  /* 0x0000100c12007986 */ /* 0x0001e8000c101b24 */
[----:B------:R-:W2:Y:S01]  /*25e0*/  LD.E.64 R8, desc[UR36][R24.64+0x70] ;  /* 0x0000702418087980 */ /* 0x000ea2000c101b00 */
[----:B------:R-:W-:Y:S02]  /*25f0*/  IMAD.MOV.U32 R4, RZ, RZ, R12 ;  /* 0x000000ffff047224 */ /* 0x000fe400078e000c */
[----:B------:R-:W-:Y:S01]  /*2600*/  IMAD.MOV.U32 R5, RZ, RZ, R13 ;  /* 0x000000ffff057224 */ /* 0x000fe200078e000d */
[----:B--2---:R0:W-:Y:S06]  /*2610*/  STG.E.64 desc[UR36][R18.64+0x8], R8 ;  /* 0x0000080812007986 */ /* 0x0041ec000c101b24 */
.L_x_76:
[----:B------:R-:W-:Y:S05]  /*2620*/  BSYNC.RECONVERGENT B1 ;  /* 0x0000000000017941 */ /* 0x000fea0003800200 */
.L_x_75:
[----:B------:R-:W-:-:S07]  /*2630*/  VIADD R3, R3, 0x4 ;  /* 0x0000000403037836 */ /* 0x000fce0000000000 */
.L_x_74:
[----:B------:R-:W-:-:S13]  /*2640*/  ISETP.NE.AND P0, PT, R0, RZ, PT ;  /* 0x000000ff0000720c */ /* 0x000fda0003f05270 */
[----:B------:R-:W-:Y:S05]  /*2650*/  @!P0 BRA `(.L_x_68) ;  /* 0x0000000000488947 */ /* 0x000fea0003800000 */
[----:B-----5:R-:W-:-:S04]  /*2660*/  IMAD.WIDE.U32 R6, R3, 0x20, R6 ;  /* 0x0000002003067825 */ /* 0x020fc800078e0006 */
[----:B------:R-:W-:Y:S01]  /*2670*/  IMAD.MOV R0, RZ, RZ, -R0 ;  /* 0x000000ffff007224 */ /* 0x000fe200078e0a00 */
[----:B------:R-:W-:-:S05]  /*2680*/  IADD3 R3, P0, PT, R6, 0x18, RZ ;  /* 0x0000001806037810 */ /* 0x000fca0007f1e0ff */
[----:B0-2---:R-:W-:-:S08]  /*2690*/  IMAD.X R12, RZ, RZ, R7, P0 ;  /* 0x000000ffff0c7224 */ /* 0x005fd000000e0607 */
.L_x_77:
[----:B------:R-:W-:Y:S02]  /*26a0*/  IMAD.MOV.U32 R8, RZ, RZ, R3 ;  /* 0x000000ffff087224 */ /* 0x000fe400078e0003 */
[----:B------:R-:W-:-:S05]  /*26b0*/  IMAD.MOV.U32 R9, RZ, RZ, R12 ;  /* 0x000000ffff097224 */ /* 0x000fca00078e000c */
[----:B-1----:R-:W2:Y:S02]  /*26c0*/  LD.E.64 R10, desc[UR36][R8.64] ;  /* 0x00000024080a7980 */ /* 0x002ea4000c101b00 */
[----:B--2---:R-:W-:-:S14]  /*26d0*/  DSETP.GEU.AND P0, PT, R10, R4, PT ;  /* 0x000000040a00722a */ /* 0x004fdc0003f0e000 */
[----:B------:R1:W-:Y:S04]  /*26e0*/  @!P0 STG.E.64 desc[UR36][R18.64+0x10], R10 ;  /* 0x0000100a12008986 */ /* 0x0003e8000c101b24 */
[----:B------:R-:W2:Y:S01]  /*26f0*/  @!P0 LD.E.64 R6, desc[UR36][R8.64+-0x8] ;  /* 0xfffff82408068980 */ /* 0x000ea2000c101b00 */
[----:B------:R-:W-:Y:S01]  /*2700*/  VIADD R0, R0, 0x1 ;  /* 0x0000000100007836 */ /* 0x000fe20000000000 */
[----:B------:R-:W-:Y:S01]  /*2710*/  IADD3 R3, P1, PT, R8, 0x20, RZ ;  /* 0x0000002008037810 */ /* 0x000fe20007f3e0ff */
[----:B------:R-:W-:Y:S02]  /*2720*/  @!P0 IMAD.MOV.U32 R4, RZ, RZ, R10 ;  /* 0x000000ffff048224 */ /* 0x000fe400078e000a */
[----:B------:R-:W-:Y:S01]  /*2730*/  @!P0 IMAD.MOV.U32 R5, RZ, RZ, R11 ;  /* 0x000000ffff058224 */ /* 0x000fe200078e000b */
[----:B------:R-:W-:Y:S01]  /*2740*/  ISETP.NE.AND P2, PT, R0, RZ, PT ;  /* 0x000000ff0000720c */ /* 0x000fe20003f45270 */
[----:B------:R-:W-:Y:S01]  /*2750*/  IMAD.X R12, RZ, RZ, R9, P1 ;  /* 0x000000ffff0c7224 */ /* 0x000fe200008e0609 */
[----:B--2---:R1:W-:Y:S11]  /*2760*/  @!P0 STG.E.64 desc[UR36][R18.64+0x8], R6 ;  /* 0x0000080612008986 */ /* 0x0043f6000c101b24 */
[----:B------:R-:W-:Y:S05]  /*2770*/  @P2 BRA `(.L_x_77) ;  /* 0xfffffffc00c82947 */ /* 0x000fea000383ffff */
.L_x_68:
[----:B------:R-:W-:Y:S05]  /*2780*/  BSYNC.RECONVERGENT B0 ;  /* 0x0000000000007941 */ /* 0x000fea0003800200 */
.L_x_67:
[----:B------:R-:W-:Y:S06]  /*2790*/  BAR.SYNC.DEFER_BLOCKING 0x0 ;  /* 0x0000000000007b1d */ /* 0x000fec0000010000 */
[----:B------:R-:W3:Y:S01]  /*27a0*/  LDCU.64 UR4, c[0x0][0x3a0] ;  /* 0x00007400ff0477ac */ /* 0x000ee20008000a00 */
[----:B012---:R-:W5:Y:S01]  /*27b0*/  LDG.E.64 R18, desc[UR36][R18.64+0x8] ;  /* 0x0000082412127981 */ /* 0x007f62000c1e1b00 */
[----:B---3--:R-:W0:Y:S01]  /*27c0*/  I2F.F64 R10, UR5 ;  /* 0x00000005000a7d12 */ /* 0x008e220008201c00 */
[----:B-----5:R-:W-:-:S07]  /*27d0*/  IMAD.MOV.U32 R4, RZ, RZ, 0x1 ;  /* 0x00000001ff047424 */ /* 0x020fce00078e00ff */
[----:B------:R-:W1:Y:S08]  /*27e0*/  I2F.F64 R8, UR4 ;  /* 0x0000000400087d12 */ /* 0x000e700008201c00 */
[----:B0-----:R-:W0:Y:S01]  /*27f0*/  MUFU.RCP64H R5, R11 ;  /* 0x0000000b00057308 */ /* 0x001e220000001800 */
[----:B-1----:R-:W-:Y:S01]  /*2800*/  FSETP.GEU.AND P1, PT, |R9|, 6.5827683646048100446e-37, PT ;  /* 0x036000000900780b */ /* 0x002fe20003f2e200 */
[----:B0-----:R-:W-:-:S08]  /*2810*/  DFMA R6, -R10, R4, 1 ;  /* 0x3ff000000a06742b */ /* 0x001fd00000000104 */
[----:B------:R-:W-:-:S08]  /*2820*/  DFMA R6, R6, R6, R6 ;  /* 0x000000060606722b */ /* 0x000fd00000000006 */
[----:B------:R-:W-:-:S08]  /*2830*/  DFMA R6, R4, R6, R4 ;  /* 0x000000060406722b */ /* 0x000fd00000000004 */
[----:B------:R-:W-:-:S08]  /*2840*/  DFMA R4, -R10, R6, 1 ;  /* 0x3ff000000a04742b */ /* 0x000fd00000000106 */
[----:B------:R-:W-:-:S08]  /*2850*/  DFMA R4, R6, R4, R6 ;  /* 0x000000040604722b */ /* 0x000fd00000000006 */
[----:B------:R-:W-:-:S08]  /*2860*/  DMUL R6, R8, R4 ;  /* 0x0000000408067228 */ /* 0x000fd00000000000 */
[----:B------:R-:W-:-:S08]  /*2870*/  DFMA R12, -R10, R6, R8 ;  /* 0x000000060a0c722b */ /* 0x000fd00000000108 */
[----:B------:R-:W-:-:S10]  /*2880*/  DFMA R4, R4, R12, R6 ;  /* 0x0000000c0404722b */ /* 0x000fd40000000006 */
[----:B------:R-:W-:-:S05]  /*2890*/  FFMA R0, RZ, R11, R5 ;  /* 0x0000000bff007223 */ /* 0x000fca0000000005 */
[----:B------:R-:W-:-:S13]  /*28a0*/  FSETP.GT.AND P0, PT, |R0|, 1.469367938527859385e-39, PT ;  /* 0x001000000000780b */ /* 0x000fda0003f04200 */
[----:B------:R-:W-:Y:S05]  /*28b0*/  @P0 BRA P1, `(.L_x_78) ;  /* 0x0000000000100947 */ /* 0x000fea0000800000 */
[----:B------:R-:W-:-:S07]  /*28c0*/  MOV R0, 0x28e0 ;  /* 0x000028e000007802 */ /* 0x000fce0000000f00 */
[----:B------:R-:W-:Y:S05]  /*28d0*/  CALL.REL.NOINC `($__internal_0_$__cuda_sm20_div_rn_f64_full) ;  /* 0x0000003000507944 */ /* 0x000fea0003c00000 */
[----:B------:R-:W-:Y:S02]  /*28e0*/  IMAD.MOV.U32 R4, RZ, RZ, R12 ;  /* 0x000000ffff047224 */ /* 0x000fe400078e000c */
[----:B------:R-:W-:-:S07]  /*28f0*/  IMAD.MOV.U32 R5, RZ, RZ, R13 ;  /* 0x000000ffff057224 */ /* 0x000fce00078e000d */
.L_x_78:
[----:B------:R-:W-:Y:S01]  /*2900*/  DADD R4, -R4, 1 ;  /* 0x3ff0000004047429 */ /* 0x000fe20000000100 */
[----:B------:R-:W0:Y:S01]  /*2910*/  S2UR UR4, SR_CLOCKLO ;  /* 0x00000000000479c3 */ /* 0x000e220000005000 */
[----:B------:R-:W-:Y:S01]  /*2920*/  NOP ;  /* 0x0000000000007918 */ /* 0x000fe20000000000 */
[----:B------:R-:W1:Y:S01]  /*2930*/  LDCU UR5, c[0x0][0x360] ;  /* 0x00006c00ff0577ac */ /* 0x000e620008000800 */
[----:B------:R-:W-:Y:S02]  /*2940*/  IMAD.MOV.U32 R8, RZ, RZ, 0x19660d ;  /* 0x0019660dff087424 */ /* 0x000fe400078e00ff */
[----:B-1----:R-:W-:-:S05]  /*2950*/  IMAD R17, R2, UR5, R17 ;  /* 0x0000000502117c24 */ /* 0x002fca000f8e0211 */
[----:B0-----:R-:W-:-:S04]  /*2960*/  LOP3.LUT R0, R17, UR4, RZ, 0x3c, !PT ;  /* 0x0000000411007c12 */ /* 0x001fc8000f8e3cff */
[----:B------:R-:W-:-:S04]  /*2970*/  SHF.R.U32.HI R3, RZ, 0x10, R0 ;  /* 0x00000010ff037819 */ /* 0x000fc80000011600 */
[----:B------:R-:W-:-:S05]  /*2980*/  LOP3.LUT R3, R0, 0x3d, R3, 0x96, !PT ;  /* 0x0000003d00037812 */ /* 0x000fca00078e9603 */
[----:B------:R-:W-:-:S05]  /*2990*/  IMAD R3, R3, 0x9, RZ ;  /* 0x0000000903037824 */ /* 0x000fca00078e02ff */
[----:B------:R-:W-:-:S04]  /*29a0*/  SHF.R.U32.HI R0, RZ, 0x4, R3 ;  /* 0x00000004ff007819 */ /* 0x000fc80000011603 */
[----:B------:R-:W-:-:S05]  /*29b0*/  LOP3.LUT R0, R0, R3, RZ, 0x3c, !PT ;  /* 0x0000000300007212 */ /* 0x000fca00078e3cff */
[----:B------:R-:W-:-:S05]  /*29c0*/  IMAD R0, R0, 0x27d4eb2d, RZ ;  /* 0x27d4eb2d00007824 */ /* 0x000fca00078e02ff */
[----:B------:R-:W-:-:S04]  /*29d0*/  SHF.R.U32.HI R3, RZ, 0xf, R0 ;  /* 0x0000000fff037819 */ /* 0x000fc80000011600 */
[----:B------:R-:W-:-:S05]  /*29e0*/  LOP3.LUT R3, R3, R0, RZ, 0x3c, !PT ;  /* 0x0000000003037212 */ /* 0x000fca00078e3cff */
[----:B------:R-:W-:-:S05]  /*29f0*/  IMAD R3, R3, R8, 0x3c6ef35f ;  /* 0x3c6ef35f03037424 */ /* 0x000fca00078e0208 */
[----:B------:R-:W-:-:S06]  /*2a00*/  SHF.R.U32.HI R3, RZ, 0x8, R3 ;  /* 0x00000008ff037819 */ /* 0x000fcc0000011603 */
[----:B------:R-:W0:Y:S02]  /*2a10*/  I2F.F64.U32 R2, R3 ;  /* 0x0000000300027312 */ /* 0x000e240000201800 */
[C---:B0-----:R-:W-:Y:S01]  /*2a20*/  DMUL R6, R2.reuse, 5.9604644775390625e-08 ;  /* 0x3e70000002067828 */ /* 0x041fe20000000000 */
[----:B------:R-:W0:Y:S01]  /*2a30*/  S2UR UR4, SR_CLOCKLO ;  /* 0x00000000000479c3 */ /* 0x000e220000005000 */
[----:B------:R-:W-:Y:S01]  /*2a40*/  NOP ;  /* 0x0000000000007918 */ /* 0x000fe20000000000 */
[----:B------:R-:W2:Y:S04]  /*2a50*/  LD.E.64 R12, desc[UR36][R22.64+0x10] ;  /* 0x00001024160c7980 */ /* 0x000ea8000c101b00 */
[----:B------:R-:W2:Y:S04]  /*2a60*/  LD.E.64 R14, desc[UR36][R22.64] ;  /* 0x00000024160e7980 */ /* 0x000ea8000c101b00 */
[----:B------:R-:W3:Y:S01]  /*2a70*/  LD.E.64 R10, desc[UR36][R22.64+0x8] ;  /* 0x00000824160a7980 */ /* 0x000ee2000c101b00 */
[----:B0-----:R-:W-:Y:S01]  /*2a80*/  LOP3.LUT R17, R17, UR4, RZ, 0x3c, !PT ;  /* 0x0000000411117c12 */ /* 0x001fe2000f8e3cff */
[----:B------:R-:W-:-:S03]  /*2a90*/  DFMA R6, R2, 5.9604644775390625e-08, R6 ;  /* 0x3e7000000206782b */ /* 0x000fc60000000006 */
        /* <DEDUP_REMOVED lines=9> */
[----:B------:R-:W-:-:S04]  /*2b30*/  SHF.R.U32.HI R0, RZ, 0x8, R0 ;  /* 0x00000008ff007819 */ /* 0x000fc80000011600 */
[----:B------:R-:W0:Y:S02]  /*2b40*/  I2F.F64.U32 R8, R0 ;  /* 0x0000000000087312 */ /* 0x000e240000201800 */
[----:B0-----:R-:W-:-:S08]  /*2b50*/  DMUL R2, R8, 5.9604644775390625e-08 ;  /* 0x3e70000008027828 */ /* 0x001fd00000000000 */
[----:B------:R-:W-:Y:S02]  /*2b60*/  DFMA R2, R8, 5.9604644775390625e-08, R2 ;  /* 0x3e7000000802782b */ /* 0x000fe40000000002 */
[--C-:B--2---:R-:W-:Y:S02]  /*2b70*/  DADD R12, R12, -R14.reuse ;  /* 0x000000000c0c7229 */ /* 0x104fe4000000080e */
[----:B------:R-:W-:-:S06]  /*2b80*/  DADD R18, R18, -R14 ;  /* 0x0000000012127229 */ /* 0x000fcc000000080e */
[----:B------:R-:W-:-:S08]  /*2b90*/  DMUL R6, R6, R12 ;  /* 0x0000000c06067228 */ /* 0x000fd00000000000 */
[----:B---3--:R-:W-:-:S08]  /*2ba0*/  DFMA R4, R4, R10, R6 ;  /* 0x0000000a0404722b */ /* 0x008fd00000000006 */
[----:B------:R-:W-:-:S08]  /*2bb0*/  DFMA R2, R2, R18, R4 ;  /* 0x000000120202722b */ /* 0x000fd00000000004 */
[C---:B------:R-:W-:Y:S02]  /*2bc0*/  DSETP.GT.AND P0, PT, R2.reuse, 1, PT ;  /* 0x3ff000000200742a */ /* 0x040fe40003f04000 */
[----:B------:R-:W-:-:S04]  /*2bd0*/  DSETP.GEU.AND P1, PT, R2, -1, PT ;  /* 0xbff000000200742a */ /* 0x000fc80003f2e000 */
[----:B------:R-:W-:Y:S02]  /*2be0*/  FSEL R2, R2, RZ, !P0 ;  /* 0x000000ff02027208 */ /* 0x000fe40004000000 */
[----:B------:R-:W-:Y:S02]  /*2bf0*/  FSEL R3, R3, 1.875, !P0 ;  /* 0x3ff0000003037808 */ /* 0x000fe40004000000 */
[----:B------:R-:W-:Y:S02]  /*2c00*/  FSEL R2, R2, RZ, P1 ;  /* 0x000000ff02027208 */ /* 0x000fe40000800000 */
[----:B------:R-:W-:-:S05]  /*2c10*/  FSEL R3, R3, -1.875, P1 ;  /* 0xbff0000003037808 */ /* 0x000fca0000800000 */
[----:B------:R-:W-:Y:S01]  /*2c20*/  ST.E.64 desc[UR36][R22.64+0x8], R2 ;  /* 0x0000080216007985 */ /* 0x000fe2000c101b24 */
[----:B------:R-:W-:-:S08]  /*2c30*/  DADD R14, R14, R2 ;  /* 0x000000000e0e7229 */ /* 0x000fd00000000002 */
[C---:B------:R-:W-:Y:S02]  /*2c40*/  DSETP.GT.AND P0, PT, R14.reuse, 5, PT ;  /* 0x401400000e00742a */ /* 0x040fe40003f04000 */
[----:B------:R-:W-:-:S04]  /*2c50*/  DSETP.GEU.AND P1, PT, R14, -5, PT ;  /* 0xc01400000e00742a */ /* 0x000fc80003f2e000 */
[----:B------:R-:W-:Y:S02]  /*2c60*/  FSEL R4, R14, RZ, !P0 ;  /* 0x000000ff0e047208 */ /* 0x000fe40004000000 */
[----:B------:R-:W-:Y:S02]  /*2c70*/  FSEL R14, R15, 2.3125, !P0 ;  /* 0x401400000f0e7808 */ /* 0x000fe40004000000 */
[----:B------:R-:W-:Y:S02]  /*2c80*/  FSEL R4, R4, RZ, P1 ;  /* 0x000000ff04047208 */ /* 0x000fe40000800000 */
[----:B------:R-:W-:-:S05]  /*2c90*/  FSEL R5, R14, -2.3125, P1 ;  /* 0xc01400000e057808 */ /* 0x000fca0000800000 */
[----:B------:R-:W-:Y:S01]  /*2ca0*/  ST.E.64 desc[UR36][R22.64], R4 ;  /* 0x0000000416007985 */ /* 0x000fe2000c101b24 */
[----:B------:R-:W-:Y:S05]  /*2cb0*/  EXIT ;  /* 0x000000000000794d */ /* 0x000fea0003800000 */
        .type           $_Z14particleActionP5SwarmmiPdiiPFdmS1_E$_Z10rosenbrockmPd,@function
        .size           $_Z14particleActionP5SwarmmiPdiiPFdmS1_E$_Z10rosenbrockmPd,($_Z14particleActionP5SwarmmiPdiiPFdmS1_E$_Z6ackleymPd - $_Z14particleActionP5SwarmmiPdiiPFdmS1_E$_Z10rosenbrockmPd)
$_Z14particleActionP5SwarmmiPdiiPFdmS1_E$_Z10rosenbrockmPd:
[----:B------:R-:W-:Y:S02]  /*2cc0*/  VIADD R1, R1, 0xffffffc0 ;  /* 0xffffffc001017836 */ /* 0x000fe40000000000 */
[----:B------:R-:W-:Y:S02]  /*2cd0*/  IMAD.MOV.U32 R3, RZ, RZ, R7 ;  /* 0x000000ffff037224 */ /* 0x000fe400078e0007 */
[----:B------:R-:W-:Y:S01]  /*2ce0*/  IMAD.MOV.U32 R0, RZ, RZ, R4 ;  /* 0x000000ffff007224 */ /* 0x000fe200078e0004 */
[----:B------:R-:W-:Y:S04]  /*2cf0*/  STL [R1+0x3c], R36 ;  /* 0x00003c2401007387 */ /* 0x000fe80000100800 */
        /* <DEDUP_REMOVED lines=14> */
[----:B------:R0:W-:Y:S02]  /*2de0*/  STL [R1], R2 ;  /* 0x0000000201007387 */ /* 0x0001e40000100800 */
[----:B0-----:R-:W-:-:S02]  /*2df0*/  IMAD.MOV.U32 R2, RZ, RZ, R6 ;  /* 0x000000ffff027224 */ /* 0x001fc400078e0006 */
[----:B------:R-:W-:Y:S01]  /*2e00*/  IMAD.MOV.U32 R6, RZ, RZ, R5 ;  /* 0x000000ffff067224 */ /* 0x000fe200078e0005 */
[----:B------:R-:W-:Y:S01]  /*2e10*/  IADD3 R18, P1, PT, R0, -0x1, RZ ;  /* 0xffffffff00127810 */ /* 0x000fe20007f3e0ff */
[----:B------:R-:W-:Y:S01]  /*2e20*/  BSSY.RECONVERGENT B0, `(.L_x_79) ;  /* 0x00000bd000007945 */ /* 0x000fe20003800200 */
[----:B------:R-:W-:Y:S02]  /*2e30*/  CS2R R4, SRZ ;  /* 0x0000000000047805 */ /* 0x000fe4000001ff00 */
[----:B------:R-:W-:Y:S02]  /*2e40*/  ISETP.NE.U32.AND P0, PT, R18, RZ, PT ;  /* 0x000000ff1200720c */ /* 0x000fe40003f05070 */
[----:B------:R-:W-:-:S04]  /*2e50*/  IADD3.X R23, PT, PT, R6, -0x1, RZ, P1, !PT ;  /* 0xffffffff06177810 */ /* 0x000fc80000ffe4ff */
[----:B------:R-:W-:-:S13]  /*2e60*/  ISETP.NE.AND.EX P0, PT, R23, RZ, PT, P0 ;  /* 0x000000ff1700720c */ /* 0x000fda0003f05300 */
[----:B------:R-:W-:Y:S05]  /*2e70*/  @!P0 BRA `(.L_x_80) ;  /* 0x0000000800dc8947 */ /* 0x000fea0003800000 */
[----:B------:R-:W-:Y:S01]  /*2e80*/  IADD3 R0, P0, PT, R0, -0x2, RZ ;  /* 0xfffffffe00007810 */ /* 0x000fe20007f1e0ff */
[----:B------:R-:W0:Y:S01]  /*2e90*/  LDC.64 R34, c[0x0][0x358] ;  /* 0x0000d600ff227b82 */ /* 0x000e220000000a00 */
[----:B------:R-:W-:Y:S01]  /*2ea0*/  LOP3.LUT R36, R18, 0x7, RZ, 0xc0, !PT ;  /* 0x0000000712247812 */ /* 0x000fe200078ec0ff */
[----:B------:R-:W-:Y:S01]  /*2eb0*/  BSSY.RECONVERGENT B1, `(.L_x_81) ;  /* 0x0000056000017945 */ /* 0x000fe20003800200 */
[----:B------:R-:W-:Y:S01]  /*2ec0*/  ISETP.GE.U32.AND P1, PT, R0, 0x7, PT ;  /* 0x000000070000780c */ /* 0x000fe20003f26070 */
[----:B------:R-:W-:Y:S01]  /*2ed0*/  IMAD.MOV.U32 R19, RZ, RZ, RZ ;  /* 0x000000ffff137224 */ /* 0x000fe200078e00ff */
[----:B------:R-:W-:Y:S01]  /*2ee0*/  IADD3.X R6, PT, PT, R6, -0x1, RZ, P0, !PT ;  /* 0xffffffff06067810 */ /* 0x000fe200007fe4ff */
[----:B------:R-:W-:Y:S01]  /*2ef0*/  IMAD.MOV.U32 R0, RZ, RZ, RZ ;  /* 0x000000ffff007224 */ /* 0x000fe200078e00ff */
[----:B------:R-:W-:Y:S02]  /*2f00*/  ISETP.NE.U32.AND P0, PT, R36, RZ, PT ;  /* 0x000000ff2400720c */ /* 0x000fe40003f05070 */
[----:B------:R-:W-:-:S02]  /*2f10*/  CS2R R4, SRZ ;  /* 0x0000000000047805 */ /* 0x000fc4000001ff00 */
[----:B------:R-:W-:Y:S02]  /*2f20*/  ISETP.GE.U32.AND.EX P1, PT, R6, RZ, PT, P1 ;  /* 0x000000ff0600720c */ /* 0x000fe40003f26110 */
[----:B------:R-:W-:-:S11]  /*2f30*/  ISETP.NE.AND.EX P0, PT, RZ, RZ, PT, P0 ;  /* 0x000000ffff00720c */ /* 0x000fd60003f05300 */
[----:B------:R-:W-:Y:S05]  /*2f40*/  @!P1 BRA `(.L_x_82) ;  /* 0x0000000400309947 */ /* 0x000fea0003800000 */
[----:B0-----:R-:W-:Y:S02]  /*2f50*/  R2UR UR4, R34 ;  /* 0x00000000220472ca */ /* 0x001fe400000e0000 */
[----:B------:R-:W-:-:S13]  /*2f60*/  R2UR UR5, R35 ;  /* 0x00000000230572ca */ /* 0x000fda00000e0000 */
[----:B------:R0:W5:Y:S01]  /*2f70*/  LD.E.64 R8, desc[UR4][R2.64] ;  /* 0x0000000402087980 */ /* 0x000162000c101b00 */
[----:B------:R-:W-:Y:S01]  /*2f80*/  IADD3 R6, P1, PT, R2, 0x20, RZ ;  /* 0x0000002002067810 */ /* 0x000fe20007f3e0ff */
[----:B------:R-:W-:Y:S01]  /*2f90*/  IMAD.MOV.U32 R0, RZ, RZ, R23 ;  /* 0x000000ffff007224 */ /* 0x000fe200078e0017 */
[----:B------:R-:W-:Y:S02]  /*2fa0*/  LOP3.LUT R19, R18, 0xfffffff8, RZ, 0xc0, !PT ;  /* 0xfffffff812137812 */ /* 0x000fe400078ec0ff */
[----:B------:R-:W-:Y:S01]  /*2fb0*/  CS2R R4, SRZ ;  /* 0x0000000000047805 */ /* 0x000fe2000001ff00 */
[----:B------:R-:W-:Y:S02]  /*2fc0*/  IMAD.X R7, RZ, RZ, R3, P1 ;  /* 0x000000ffff077224 */ /* 0x000fe400008e0603 */
[----:B------:R-:W-:-:S07]  /*2fd0*/  IMAD.MOV.U32 R22, RZ, RZ, R19 ;  /* 0x000000ffff167224 */ /* 0x000fce00078e0013 */
.L_x_83:
[----:B------:R-:W-:Y:S02]  /*2fe0*/  R2UR UR4, R34 ;  /* 0x00000000220472ca */ /* 0x000fe400000e0000 */
[----:B------:R-:W-:-:S13]  /*2ff0*/  R2UR UR5, R35 ;  /* 0x00000000230572ca */ /* 0x000fda00000e0000 */
[----:B------:R-:W2:Y:S04]  /*3000*/  LD.E.64 R26, desc[UR4][R6.64+-0x18] ;  /* 0xffffe804061a7980 */ /* 0x000ea8000c101b00 */
[----:B------:R-:W3:Y:S01]  /*3010*/  LD.E.64 R32, desc[UR4][R6.64+-0x10] ;  /* 0xfffff00406207980 */ /* 0x000ee2000c101b00 */
[----:B------:R-:W-:Y:S02]  /*3020*/  R2UR UR6, R34 ;  /* 0x00000000220672ca */ /* 0x000fe400000e0000 */
[----:B------:R-:W-:Y:S01]  /*3030*/  R2UR UR7, R35 ;  /* 0x00000000230772ca */ /* 0x000fe200000e0000 */
[----:B------:R-:W4:Y:S04]  /*3040*/  LD.E.64 R24, desc[UR4][R6.64+-0x8] ;  /* 0xfffff80406187980 */ /* 0x000f28000c101b00 */
[----:B------:R-:W4:Y:S04]  /*3050*/  LD.E.64 R14, desc[UR4][R6.64+0x8] ;  /* 0x00000804060e7980 */ /* 0x000f28000c101b00 */
[----:B------:R-:W4:Y:S04]  /*3060*/  LD.E.64 R12, desc[UR4][R6.64+0x18] ;  /* 0x00001804060c7980 */ /* 0x000f28000c101b00 */
[----:B------:R-:W4:Y:S04]  /*3070*/  LD.E.64 R16, desc[UR6][R6.64] ;  /* 0x0000000606107980 */ /* 0x000f28000c101b00 */
[----:B------:R-:W4:Y:S01]  /*3080*/  LD.E.64 R10, desc[UR6][R6.64+0x10] ;  /* 0x00001006060a7980 */ /* 0x000f22000c101b00 */
[----:B-----5:R-:W-:-:S02]  /*3090*/  DADD R30, -R8, 1 ;  /* 0x3ff00000081e7429 */ /* 0x020fc40000000100 */
[----:B--2---:R-:W-:Y:S01]  /*30a0*/  DFMA R28, -R8, R8, R26 ;  /* 0x00000008081c722b */ /* 0x004fe2000000011a */
[----:B------:R1:W2:Y:S07]  /*30b0*/  LD.E.64 R8, desc[UR6][R6.64+0x20] ;  /* 0x0000200606087980 */ /* 0x0002ae000c101b00 */
[----:B------:R-:W-:-:S08]  /*30c0*/  DMUL R28, R28, R28 ;  /* 0x0000001c1c1c7228 */ /* 0x000fd00000000000 */
[----:B------:R-:W-:-:S08]  /*30d0*/  DMUL R28, R28, 100 ;  /* 0x405900001c1c7828 */ /* 0x000fd00000000000 */
[----:B------:R-:W-:Y:S02]  /*30e0*/  DFMA R28, R30, R30, R28 ;  /* 0x0000001e1e1c722b */ /* 0x000fe4000000001c */
[----:B---3--:R-:W-:-:S06]  /*30f0*/  DFMA R30, -R26, R26, R32 ;  /* 0x0000001a1a1e722b */ /* 0x008fcc0000000120 */
[----:B------:R-:W-:Y:S02]  /*3100*/  DADD R28, R28, R4 ;  /* 0x000000001c1c7229 */ /* 0x000fe40000000004 */
[----:B------:R-:W-:Y:S02]  /*3110*/  DMUL R30, R30, R30 ;  /* 0x0000001e1e1e7228 */ /* 0x000fe40000000000 */
[----:B----4-:R-:W-:Y:S02]  /*3120*/  DFMA R4, -R32, R32, R24 ;  /* 0x000000202004722b */ /* 0x010fe40000000118 */
[----:B------:R-:W-:-:S04]  /*3130*/  DADD R26, -R26, 1 ;  /* 0x3ff000001a1a7429 */ /* 0x000fc80000000100 */
[----:B------:R-:W-:Y:S02]  /*3140*/  DMUL R30, R30, 100 ;  /* 0x405900001e1e7828 */ /* 0x000fe40000000000 */
[----:B------:R-:W-:Y:S02]  /*3150*/  DMUL R4, R4, R4 ;  /* 0x0000000404047228 */ /* 0x000fe40000000000 */
[----:B------:R-:W-:-:S04]  /*3160*/  DADD R32, -R32, 1 ;  /* 0x3ff0000020207429 */ /* 0x000fc80000000100 */
[----:B------:R-:W-:Y:S02]  /*3170*/  DFMA R30, R26, R26, R30 ;  /* 0x0000001a1a1e722b */ /* 0x000fe4000000001e */
[----:B------:R-:W-:Y:S02]  /*3180*/  DFMA R26, -R24, R24, R16 ;  /* 0x00000018181a722b */ /* 0x000fe40000000110 */
[----:B------:R-:W-:-:S04]  /*3190*/  DMUL R4, R4, 100 ;  /* 0x4059000004047828 */ /* 0x000fc80000000000 */
[----:B------:R-:W-:Y:S02]  /*31a0*/  DADD R28, R28, R30 ;  /* 0x000000001c1c7229 */ /* 0x000fe4000000001e */
[----:B------:R-:W-:Y:S02]  /*31b0*/  DMUL R26, R26, R26 ;  /* 0x0000001a1a1a7228 */ /* 0x000fe40000000000 */
[----:B------:R-:W-:Y:S02]  /*31c0*/  DFMA R4, R32, R32, R4 ;  /* 0x000000202004722b */ /* 0x000fe40000000004 */
[----:B------:R-:W-:Y:S02]  /*31d0*/  DFMA R30, -R16, R16, R14 ;  /* 0x00000010101e722b */ /* 0x000fe4000000010e */
[----:B------:R-:W-:Y:S02]  /*31e0*/  DADD R24, -R24, 1 ;  /* 0x3ff0000018187429 */ /* 0x000fe40000000100 */
[----:B------:R-:W-:-:S02]  /*31f0*/  DMUL R26, R26, 100 ;  /* 0x405900001a1a7828 */ /* 0x000fc40000000000 */
[----:B------:R-:W-:Y:S02]  /*3200*/  DADD R4, R28, R4 ;  /* 0x000000001c047229 */ /* 0x000fe40000000004 */
[----:B------:R-:W-:Y:S02]  /*3210*/  DMUL R30, R30, R30 ;  /* 0x0000001e1e1e7228 */ /* 0x000fe40000000000 */
[----:B------:R-:W-:Y:S02]  /*3220*/  DFMA R28, -R14, R14, R10 ;  /* 0x0000000e0e1c722b */ /* 0x000fe4000000010a */
[----:B------:R-:W-:Y:S02]  /*3230*/  DFMA R26, R24, R24, R26 ;  /* 0x00000018181a722b */ /* 0x000fe4000000001a */
[----:B------:R-:W-:Y:S02]  /*3240*/  DADD R16, -R16, 1 ;  /* 0x3ff0000010107429 */ /* 0x000fe40000000100 */
[----:B------:R-:W-:-:S02]  /*3250*/  DMUL R30, R30, 100 ;  /* 0x405900001e1e7828 */ /* 0x000fc40000000000 */
[----:B------:R-:W-:Y:S02]  /*3260*/  DMUL R28, R28, R28 ;  /* 0x0000001c1c1c7228 */ /* 0x000fe40000000000 */
[----:B------:R-:W-:Y:S02]  /*3270*/  DFMA R24, -R10, R10, R12 ;  /* 0x0000000a0a18722b */ /* 0x000fe4000000010c */
[----:B------:R-:W-:Y:S02]  /*3280*/  DADD R4, R4, R26 ;  /* 0x0000000004047229 */ /* 0x000fe4000000001a */
[----:B------:R-:W-:Y:S02]  /*3290*/  DFMA R30, R16, R16, R30 ;  /* 0x00000010101e722b */ /* 0x000fe4000000001e */
[----:B------:R-:W-:Y:S02]  /*32a0*/  DADD R14, -R14, 1 ;  /* 0x3ff000000e0e7429 */ /* 0x000fe40000000100 */
[----:B------:R-:W-:-:S02]  /*32b0*/  DMUL R28, R28, 100 ;  /* 0x405900001c1c7828 */ /* 0x000fc40000000000 */
[----:B------:R-:W-:Y:S02]  /*32c0*/  DMUL R24, R24, R24 ;  /* 0x0000001818187228 */ /* 0x000fe40000000000 */
[----:B------:R-:W-:Y:S02]  /*32d0*/  DADD R4, R4, R30 ;  /* 0x0000000004047229 */ /* 0x000fe4000000001e */
[----:B------:R-:W-:Y:S02]  /*32e0*/  DADD R10, -R10, 1 ;  /* 0x3ff000000a0a7429 */ /* 0x000fe40000000100 */
[----:B------:R-:W-:Y:S02]  /*32f0*/  DFMA R28, R14, R14, R28 ;  /* 0x0000000e0e1c722b */ /* 0x000fe4000000001c */
[----:B------:R-:W-:Y:S01]  /*3300*/  DMUL R24, R24, 100 ;  /* 0x4059000018187828 */ /* 0x000fe20000000000 */
[----:B------:R-:W-:-:S04]  /*3310*/  IADD3 R22, P1, PT, R22, -0x8, RZ ;  /* 0xfffffff816167810 */ /* 0x000fc80007f3e0ff */
[----:B------:R-:W-:Y:S01]  /*3320*/  IADD3.X R23, PT, PT, R23, -0x1, RZ, P1, !PT ;  /* 0xffffffff17177810 */ /* 0x000fe20000ffe4ff */
[----:B------:R-:W-:Y:S01]  /*3330*/  DADD R4, R4, R28 ;  /* 0x0000000004047229 */ /* 0x000fe2000000001c */
[----:B------:R-:W-:Y:S01]  /*3340*/  ISETP.NE.U32.AND P1, PT, R22, RZ, PT ;  /* 0x000000ff1600720c */ /* 0x000fe20003f25070 */
[----:B------:R-:W-:-:S03]  /*3350*/  DFMA R24, R10, R10, R24 ;  /* 0x0000000a0a18722b */ /* 0x000fc60000000018 */
[----:B------:R-:W-:-:S05]  /*3360*/  ISETP.NE.AND.EX P1, PT, R23, RZ, PT, P1 ;  /* 0x000000ff1700720c */ /* 0x000fca0003f25310 */
[----:B------:R-:W-:Y:S01]  /*3370*/  DADD R4, R4, R24 ;  /* 0x0000000004047229 */ /* 0x000fe20000000018 */
[----:B-1----:R-:W-:-:S05]  /*3380*/  IADD3 R6, P2, PT, R6, 0x40, RZ ;  /* 0x0000004006067810 */ /* 0x002fca0007f5e0ff */
[----:B------:R-:W-:Y:S01]  /*3390*/  IMAD.X R7, RZ, RZ, R7, P2 ;  /* 0x000000ffff077224 */ /* 0x000fe200010e0607 */
[----:B--2---:R-:W-:-:S08]  /*33a0*/  DFMA R16, -R12, R12, R8 ;  /* 0x0000000c0c10722b */ /* 0x004fd00000000108 */
[----:B------:R-:W-:Y:S02]  /*33b0*/  DMUL R16, R16, R16 ;  /* 0x0000001010107228 */ /* 0x000fe40000000000 */
[----:B------:R-:W-:-:S06]  /*33c0*/  DADD R12, -R12, 1 ;  /* 0x3ff000000c0c7429 */ /* 0x000fcc0000000100 */
[----:B------:R-:W-:-:S08]  /*33d0*/  DMUL R16, R16, 100 ;  /* 0x4059000010107828 */ /* 0x000fd00000000000 */
[----:B------:R-:W-:-:S08]  /*33e0*/  DFMA R16, R12, R12, R16 ;  /* 0x0000000c0c10722b */ /* 0x000fd00000000010 */
[----:B------:R-:W-:Y:S01]  /*33f0*/  DADD R4, R4, R16 ;  /* 0x0000000004047229 */ /* 0x000fe20000000010 */
[----:B------:R-:W-:Y:S10]  /*3400*/  @P1 BRA `(.L_x_83) ;  /* 0xfffffff800f41947 */ /* 0x000ff4000383ffff */
.L_x_82:
[----:B------:R-:W-:Y:S05]  /*3410*/  BSYNC.RECONVERGENT B1 ;  /* 0x0000000000017941 */ /* 0x000fea0003800200 */
.L_x_81:
[----:B------:R-:W-:Y:S05]  /*3420*/  @!P0 BRA `(.L_x_80) ;  /* 0x0000000400708947 */ /* 0x000fea0003800000 */
[----:B------:R-:W-:Y:S01]  /*3430*/  ISETP.GE.U32.AND P0, PT, R36, 0x4, PT ;  /* 0x000000042400780c */ /* 0x000fe20003f06070 */
[----:B------:R-:W-:Y:S01]  /*3440*/  BSSY.RECONVERGENT B1, `(.L_x_84) ;  /* 0x000002d000017945 */ /* 0x000fe20003800200 */
[----:B------:R-:W-:Y:S02]  /*3450*/  LOP3.LUT R28, R18, 0x3, RZ, 0xc0, !PT ;  /* 0x00000003121c7812 */ /* 0x000fe400078ec0ff */
[----:B------:R-:W-:Y:S02]  /*3460*/  ISETP.GE.U32.AND.EX P0, PT, RZ, RZ, PT, P0 ;  /* 0x000000ffff00720c */ /* 0x000fe40003f06100 */
[----:B------:R-:W-:-:S04]  /*3470*/  ISETP.NE.U32.AND P1, PT, R28, RZ, PT ;  /* 0x000000ff1c00720c */ /* 0x000fc80003f25070 */
[----:B------:R-:W-:-:S07]  /*3480*/  ISETP.NE.AND.EX P1, PT, RZ, RZ, PT, P1 ;  /* 0x000000ffff00720c */ /* 0x000fce0003f25310 */
[----:B------:R-:W-:Y:S06]  /*3490*/  @!P0 BRA `(.L_x_85) ;  /* 0x00000000009c8947 */ /* 0x000fec0003800000 */
[C---:B0-----:R-:W-:Y:S02]  /*34a0*/  R2UR UR4, R34.reuse ;  /* 0x00000000220472ca */ /* 0x041fe400000e0000 */
[C---:B------:R-:W-:Y:S02]  /*34b0*/  R2UR UR5, R35.reuse ;  /* 0x00000000230572ca */ /* 0x040fe400000e0000 */
[C---:B------:R-:W-:Y:S02]  /*34c0*/  R2UR UR6, R34.reuse ;  /* 0x00000000220672ca */ /* 0x040fe400000e0000 */
[----:B------:R-:W-:Y:S02]  /*34d0*/  R2UR UR7, R35 ;  /* 0x00000000230772ca */ /* 0x000fe400000e0000 */
[----:B------:R-:W-:Y:S02]  /*34e0*/  LEA R6, P0, R19, R2, 0x3 ;  /* 0x0000000213067211 */ /* 0x000fe400078018ff */
[----:B------:R-:W-:-:S02]  /*34f0*/  R2UR UR8, R34 ;  /* 0x00000000220872ca */ /* 0x000fc400000e0000 */
[----:B------:R-:W-:Y:S02]  /*3500*/  LEA.HI.X R7, R19, R3, R0, 0x3, P0 ;  /* 0x0000000313077211 */ /* 0x000fe400000f1c00 */
[----:B------:R-:W-:-:S03]  /*3510*/  R2UR UR9, R35 ;  /* 0x00000000230972ca */ /* 0x000fc600000e0000 */
[----:B------:R-:W2:Y:S04]  /*3520*/  LD.E.64 R8, desc[UR4][R6.64+0x8] ;  /* 0x0000080406087980 */ /* 0x000ea8000c101b00 */
[----:B------:R-:W2:Y:S04]  /*3530*/  LD.E.64 R10, desc[UR6][R6.64] ;  /* 0x00000006060a7980 */ /* 0x000ea8000c101b00 */
[----:B------:R-:W3:Y:S04]  /*3540*/  LD.E.64 R22, desc[UR4][R6.64+0x18] ;  /* 0x0000180406167980 */ /* 0x000ee8000c101b00 */
[----:B------:R-:W4:Y:S04]  /*3550*/  LD.E.64 R14, desc[UR8][R6.64+0x10] ;  /* 0x00001008060e7980 */ /* 0x000f28000c101b00 */
[----:B------:R-:W5:Y:S01]  /*3560*/  LD.E.64 R26, desc[UR6][R6.64+0x20] ;  /* 0x00002006061a7980 */ /* 0x000f62000c101b00 */
[----:B------:R-:W-:-:S05]  /*3570*/  IADD3 R19, P0, PT, R19, 0x4, RZ ;  /* 0x0000000413137810 */ /* 0x000fca0007f1e0ff */
[----:B------:R-:W-:Y:S01]  /*3580*/  IMAD.X R0, RZ, RZ, R0, P0 ;  /* 0x000000ffff007224 */ /* 0x000fe200000e0600 */
[----:B--2---:R-:W-:-:S08]  /*3590*/  DFMA R12, -R10, R10, R8 ;  /* 0x0000000a0a0c722b */ /* 0x004fd00000000108 */
[----:B------:R-:W-:Y:S02]  /*35a0*/  DMUL R12, R12, R12 ;  /* 0x0000000c0c0c7228 */ /* 0x000fe40000000000 */
[----:B----4-:R-:W-:Y:S02]  /*35b0*/  DFMA R16, -R8, R8, R14 ;  /* 0x000000080810722b */ /* 0x010fe4000000010e */
[----:B------:R-:W-:Y:S02]  /*35c0*/  DADD R10, -R10, 1 ;  /* 0x3ff000000a0a7429 */ /* 0x000fe40000000100 */
[----:B---3--:R-:W-:Y:S02]  /*35d0*/  DFMA R24, -R14, R14, R22 ;  /* 0x0000000e0e18722b */ /* 0x008fe40000000116 */
[----:B------:R-:W-:Y:S02]  /*35e0*/  DMUL R12, R12, 100 ;  /* 0x405900000c0c7828 */ /* 0x000fe40000000000 */
[----:B------:R-:W-:-:S02]  /*35f0*/  DMUL R16, R16, R16 ;  /* 0x0000001010107228 */ /* 0x000fc40000000000 */
[----:B------:R-:W-:Y:S02]  /*3600*/  DADD R8, -R8, 1 ;  /* 0x3ff0000008087429 */ /* 0x000fe40000000100 */
[----:B-----5:R-:W-:Y:S02]  /*3610*/  DFMA R26, -R22, R22, R26 ;  /* 0x00000016161a722b */ /* 0x020fe4000000011a */
[----:B------:R-:W-:Y:S02]  /*3620*/  DFMA R12, R10, R10, R12 ;  /* 0x0000000a0a0c722b */ /* 0x000fe4000000000c */
[----:B------:R-:W-:Y:S02]  /*3630*/  DMUL R16, R16, 100 ;  /* 0x4059000010107828 */ /* 0x000fe40000000000 */
[----:B------:R-:W-:Y:S02]  /*3640*/  DMUL R24, R24, R24 ;  /* 0x0000001818187228 */ /* 0x000fe40000000000 */
[----:B------:R-:W-:-:S02]  /*3650*/  DADD R14, -R14, 1 ;  /* 0x3ff000000e0e7429 */ /* 0x000fc40000000100 */
[----:B------:R-:W-:Y:S02]  /*3660*/  DADD R12, R4, R12 ;  /* 0x00000000040c7229 */ /* 0x000fe4000000000c */
[----:B------:R-:W-:Y:S02]  /*3670*/  DFMA R16, R8, R8, R16 ;  /* 0x000000080810722b */ /* 0x000fe40000000010 */
[----:B------:R-:W-:Y:S02]  /*3680*/  DMUL R26, R26, R26 ;  /* 0x0000001a1a1a7228 */ /* 0x000fe40000000000 */
[----:B------:R-:W-:Y:S02]  /*3690*/  DMUL R24, R24, 100 ;  /* 0x4059000018187828 */ /* 0x000fe40000000000 */
[----:B------:R-:W-:Y:S02]  /*36a0*/  DADD R22, -R22, 1 ;  /* 0x3ff0000016167429 */ /* 0x000fe40000000100 */
[----:B------:R-:W-:-:S02]  /*36b0*/  DADD R12, R12, R16 ;  /* 0x000000000c0c7229 */ /* 0x000fc40000000010 */
[----:B------:R-:W-:Y:S02]  /*36c0*/  DMUL R26, R26, 100 ;  /* 0x405900001a1a7828 */ /* 0x000fe40000000000 */
[----:B------:R-:W-:-:S06]  /*36d0*/  DFMA R24, R14, R14, R24 ;  /* 0x0000000e0e18722b */ /* 0x000fcc0000000018 */
[----:B------:R-:W-:Y:S02]  /*36e0*/  DFMA R26, R22, R22, R26 ;  /* 0x00000016161a722b */ /* 0x000fe4000000001a */
[----:B------:R-:W-:-:S08]  /*36f0*/  DADD R12, R12, R24 ;  /* 0x000000000c0c7229 */ /* 0x000fd00000000018 */
[----:B------:R-:W-:-:S11]  /*3700*/  DADD R4, R12, R26 ;  /* 0x000000000c047229 */ /* 0x000fd6000000001a */
.L_x_85:
[----:B------:R-:W-:Y:S05]  /*3710*/  BSYNC.RECONVERGENT B1 ;  /* 0x0000000000017941 */ /* 0x000fea0003800200 */
.L_x_84:
[----:B------:R-:W-:Y:S05]  /*3720*/  @!P1 BRA `(.L_x_80) ;  /* 0x0000000000b09947 */ /* 0x000fea0003800000 */
[----:B------:R-:W-:Y:S02]  /*3730*/  ISETP.NE.U32.AND P0, PT, R28, 0x1, PT ;  /* 0x000000011c00780c */ /* 0x000fe40003f05070 */
[----:B------:R-:W-:Y:S02]  /*3740*/  LOP3.LUT R18, R18, 0x1, RZ, 0xc0, !PT ;  /* 0x0000000112127812 */ /* 0x000fe400078ec0ff */
[----:B------:R-:W-:Y:S02]  /*3750*/  ISETP.NE.AND.EX P0, PT, RZ, RZ, PT, P0 ;  /* 0x000000ffff00720c */ /* 0x000fe40003f05300 */
[----:B------:R-:W-:-:S04]  /*3760*/  ISETP.NE.U32.AND P1, PT, R18, 0x1, PT ;  /* 0x000000011200780c */ /* 0x000fc80003f25070 */
[----:B------:R-:W-:-:S07]  /*3770*/  ISETP.NE.U32.AND.EX P1, PT, RZ, RZ, PT, P1 ;  /* 0x000000ffff00720c */ /* 0x000fce0003f25110 */
[C---:B0-----:R-:W-:Y:S02]  /*3780*/  @P0 R2UR UR4, R34.reuse ;  /* 0x00000000220402ca */ /* 0x041fe400000e0000 */
[C---:B------:R-:W-:Y:S02]  /*3790*/  @P0 R2UR UR5, R35.reuse ;  /* 0x00000000230502ca */ /* 0x040fe400000e0000 */
[C---:B------:R-:W-:Y:S02]  /*37a0*/  @P0 R2UR UR6, R34.reuse ;  /* 0x00000000220602ca */ /* 0x040fe400000e0000 */
[----:B------:R-:W-:Y:S02]  /*37b0*/  @P0 R2UR UR7, R35 ;  /* 0x00000000230702ca */ /* 0x000fe400000e0000 */
[----:B------:R-:W-:Y:S02]  /*37c0*/  @P0 LEA R10, P2, R19, R2, 0x3 ;  /* 0x00000002130a0211 */ /* 0x000fe400078418ff */
[----:B------:R-:W-:-:S02]  /*37d0*/  @P0 R2UR UR8, R34 ;  /* 0x00000000220802ca */ /* 0x000fc400000e0000 */
[----:B------:R-:W-:Y:S02]  /*37e0*/  @P0 LEA.HI.X R11, R19, R3, R0, 0x3, P2 ;  /* 0x00000003130b0211 */ /* 0x000fe400010f1c00 */
[----:B------:R-:W-:Y:S02]  /*37f0*/  @P0 R2UR UR9, R35 ;  /* 0x00000000230902ca */ /* 0x000fe400000e0000 */
[----:B------:R-:W-:Y:S01]  /*3800*/  @P0 IADD3 R19, P2, PT, R19, 0x2, RZ ;  /* 0x0000000213130810 */ /* 0x000fe20007f5e0ff */
[----:B------:R-:W2:Y:S01]  /*3810*/  @P0 LD.E.64 R12, desc[UR4][R10.64+0x8] ;  /* 0x000008040a0c0980 */ /* 0x000ea2000c101b00 */
[----:B------:R-:W-:-:S03]  /*3820*/  @!P1 R2UR UR4, R34 ;  /* 0x00000000220492ca */ /* 0x000fc600000e0000 */
[----:B------:R-:W2:Y:S01]  /*3830*/  @P0 LD.E.64 R14, desc[UR6][R10.64] ;  /* 0x000000060a0e0980 */ /* 0x000ea2000c101b00 */
[C---:B------:R-:W-:Y:S01]  /*3840*/  @!P1 R2UR UR5, R35.reuse ;  /* 0x00000000230592ca */ /* 0x040fe200000e0000 */
[----:B------:R-:W-:Y:S01]  /*3850*/  @P0 IMAD.X R0, RZ, RZ, R0, P2 ;  /* 0x000000ffff000224 */ /* 0x000fe200010e0600 */
[----:B------:R-:W-:Y:S02]  /*3860*/  @!P1 R2UR UR6, R34 ;  /* 0x00000000220692ca */ /* 0x000fe400000e0000 */
[----:B------:R-:W-:Y:S01]  /*3870*/  @!P1 R2UR UR7, R35 ;  /* 0x00000000230792ca */ /* 0x000fe200000e0000 */
[----:B------:R-:W3:Y:S01]  /*3880*/  @P0 LD.E.64 R22, desc[UR8][R10.64+0x10] ;  /* 0x000010080a160980 */ /* 0x000ee2000c101b00 */
[----:B------:R-:W-:-:S04]  /*3890*/  @!P1 LEA R2, P2, R19, R2, 0x3 ;  /* 0x0000000213029211 */ /* 0x000fc800078418ff */
[----:B------:R-:W-:-:S05]  /*38a0*/  @!P1 LEA.HI.X R3, R19, R3, R0, 0x3, P2 ;  /* 0x0000000313039211 */ /* 0x000fca00010f1c00 */
[----:B------:R-:W4:Y:S04]  /*38b0*/  @!P1 LD.E.64 R6, desc[UR4][R2.64+0x8] ;  /* 0x0000080402069980 */ /* 0x000f28000c101b00 */
[----:B------:R-:W4:Y:S01]  /*38c0*/  @!P1 LD.E.64 R8, desc[UR6][R2.64] ;  /* 0x0000000602089980 */ /* 0x000f22000c101b00 */
[----:B--2---:R-:W-:Y:S02]  /*38d0*/  @P0 DFMA R16, -R14, R14, R12 ;  /* 0x0000000e0e10022b */ /* 0x004fe4000000010c */
[----:B---3--:R-:W-:-:S06]  /*38e0*/  @P0 DFMA R22, -R12, R12, R22 ;  /* 0x0000000c0c16022b */ /* 0x008fcc0000000116 */
[----:B------:R-:W-:Y:S02]  /*38f0*/  @P0 DMUL R16, R16, R16 ;  /* 0x0000001010100228 */ /* 0x000fe40000000000 */
[----:B------:R-:W-:Y:S02]  /*3900*/  @P0 DADD R14, -R14, 1 ;  /* 0x3ff000000e0e0429 */ /* 0x000fe40000000100 */
[----:B------:R-:W-:-:S04]  /*3910*/  @P0 DMUL R22, R22, R22 ;  /* 0x0000001616160228 */ /* 0x000fc80000000000 */
[----:B------:R-:W-:Y:S02]  /*3920*/  @P0 DMUL R16, R16, 100 ;  /* 0x4059000010100828 */ /* 0x000fe40000000000 */
[----:B----4-:R-:W-:Y:S02]  /*3930*/  @!P1 DFMA R6, -R8, R8, R6 ;  /* 0x000000080806922b */ /* 0x010fe40000000106 */
[----:B------:R-:W-:Y:S02]  /*3940*/  @P0 DADD R12, -R12, 1 ;  /* 0x3ff000000c0c0429 */ /* 0x000fe40000000100 */
[----:B------:R-:W-:Y:S02]  /*3950*/  @P0 DMUL R22, R22, 100 ;  /* 0x4059000016160828 */ /* 0x000fe40000000000 */
[----:B------:R-:W-:Y:S02]  /*3960*/  @P0 DFMA R16, R14, R14, R16 ;  /* 0x0000000e0e10022b */ /* 0x000fe40000000010 */
[----:B------:R-:W-:-:S02]  /*3970*/  @!P1 DMUL R6, R6, R6 ;  /* 0x0000000606069228 */ /* 0x000fc40000000000 */
[----:B------:R-:W-:Y:S02]  /*3980*/  @!P1 DADD R8, -R8, 1 ;  /* 0x3ff0000008089429 */ /* 0x000fe40000000100 */
[----:B------:R-:W-:Y:S02]  /*3990*/  @P0 DFMA R22, R12, R12, R22 ;  /* 0x0000000c0c16022b */ /* 0x000fe40000000016 */
[----:B------:R-:W-:Y:S02]  /*39a0*/  @P0 DADD R16, R4, R16 ;  /* 0x0000000004100229 */ /* 0x000fe40000000010 */
[----:B------:R-:W-:-:S06]  /*39b0*/  @!P1 DMUL R6, R6, 100 ;  /* 0x4059000006069828 */ /* 0x000fcc0000000000 */
[----:B------:R-:W-:Y:S02]  /*39c0*/  @P0 DADD R4, R16, R22 ;  /* 0x0000000010040229 */ /* 0x000fe40000000016 */
[----:B------:R-:W-:-:S08]  /*39d0*/  @!P1 DFMA R6, R8, R8, R6 ;  /* 0x000000080806922b */ /* 0x000fd00000000006 */
[----:B------:R-:W-:-:S11]  /*39e0*/  @!P1 DADD R4, R4, R6 ;  /* 0x0000000004049229 */ /* 0x000fd60000000006 */
.L_x_80:
[----:B------:R-:W-:Y:S05]  /*39f0*/  BSYNC.RECONVERGENT B0 ;  /* 0x0000000000007941 */ /* 0x000fea0003800200 */
.L_x_79:
[----:B0-----:R-:W2:Y:S04]  /*3a00*/  LDL R2, [R1] ;  /* 0x0000000001027983 */ /* 0x001ea80000100800 */
[----:B------:R-:W2:Y:S04]  /*3a10*/  LDL R16, [R1+0x4] ;  /* 0x0000040001107983 */ /* 0x000ea80000100800 */
        /* <DEDUP_REMOVED lines=13> */
[----:B------:R0:W2:Y:S02]  /*3af0*/  LDL R36, [R1+0x3c] ;  /* 0x00003c0001247983 */ /* 0x0000a40000100800 */
[----:B0-----:R-:W-:Y:S01]  /*3b00*/  VIADD R1, R1, 0x40 ;  /* 0x0000004001017836 */ /* 0x001fe20000000000 */
[----:B--2---:R-:W-:Y:S06]  /*3b10*/  RET.REL.NODEC R20 `(_Z14particleActionP5SwarmmiPdiiPFdmS1_E) ;  /* 0xffffffc414387950 */ /* 0x004fec0003c3ffff */
        .type           $_Z14particleActionP5SwarmmiPdiiPFdmS1_E$_Z6ackleymPd,@function
        .size           $_Z14particleActionP5SwarmmiPdiiPFdmS1_E$_Z6ackleymPd,($_Z14particleActionP5SwarmmiPdiiPFdmS1_E$_Z6spheremPd - $_Z14particleActionP5SwarmmiPdiiPFdmS1_E$_Z6ackleymPd)
$_Z14particleActionP5SwarmmiPdiiPFdmS1_E$_Z6ackleymPd:
[----:B------:R-:W-:-:S05]  /*3b20*/  VIADD R1, R1, 0xffffffc0 ;  /* 0xffffffc001017836 */ /* 0x000fca0000000000 */
        /* <DEDUP_REMOVED lines=11> */
[----:B------:R0:W-:Y:S04]  /*3be0*/  STL [R1+0x28], R25 ;  /* 0x0000281901007387 */ /* 0x0001e80000100800 */
[----:B------:R1:W-:Y:S04]  /*3bf0*/  STL [R1+0x24], R24 ;  /* 0x0000241801007387 */ /* 0x0003e80000100800 */
[----:B------:R2:W-:Y:S01]  /*3c00*/  STL [R1+0x8], R17 ;  /* 0x0000081101007387 */ /* 0x0005e20000100800 */
[----:B0-----:R-:W0:Y:S05]  /*3c10*/  BMOV.32.CLEAR R25, B7 ;  /* 0x0000000007197355 */ /* 0x001e2a0000100000 */
[----:B-1----:R-:W1:Y:S05]  /*3c20*/  BMOV.32.CLEAR R24, B6 ;  /* 0x0000000006187355 */ /* 0x002e6a0000100000 */
[----:B------:R3:W-:Y:S01]  /*3c30*/  STL [R1+0x4], R16 ;  /* 0x0000041001007387 */ /* 0x0007e20000100800 */
[----:B--2---:R-:W-:-:S03]  /*3c40*/  IMAD.MOV.U32 R17, RZ, RZ, R4 ;  /* 0x000000ffff117224 */ /* 0x004fc600078e0004 */
[----:B------:R2:W-:Y:S01]  /*3c50*/  STL [R1], R2 ;  /* 0x0000000201007387 */ /* 0x0005e20000100800 */
[----:B---3--:R-:W-:Y:S02]  /*3c60*/  IMAD.MOV.U32 R16, RZ, RZ, R6 ;  /* 0x000000ffff107224 */ /* 0x008fe400078e0006 */
[----:B--2---:R-:W-:Y:S01]  /*3c70*/  IMAD.MOV.U32 R2, RZ, RZ, R7 ;  /* 0x000000ffff027224 */ /* 0x004fe200078e0007 */
[----:B------:R-:W2:Y:S01]  /*3c80*/  LDC.64 R30, c[0x0][0x358] ;  /* 0x0000d600ff1e7b82 */ /* 0x000ea20000000a00 */
[----:B------:R-:W-:Y:S01]  /*3c90*/  ISETP.GE.U32.AND P0, PT, R17, 0x8, PT ;  /* 0x000000081100780c */ /* 0x000fe20003f06070 */
[----:B------:R-:W-:Y:S01]  /*3ca0*/  BSSY.RECONVERGENT B7, `(.L_x_86) ;  /* 0x0000083000077945 */ /* 0x000fe20003800200 */
[----:B------:R-:W-:Y:S02]  /*3cb0*/  CS2R R18, SRZ ;  /* 0x0000000000127805 */ /* 0x000fe4000001ff00 */
[----:B------:R-:W-:-:S13]  /*3cc0*/  ISETP.GE.U32.AND.EX P0, PT, R5, RZ, PT, P0 ;  /* 0x000000ff0500720c */ /* 0x000fda0003f06100 */
[----:B01----:R-:W-:Y:S05]  /*3cd0*/  @!P0 BRA `(.L_x_87) ;  /* 0x0000000400fc8947 */ /* 0x003fea0003800000 */
[----:B------:R-:W-:Y:S01]  /*3ce0*/  IADD3 R28, P0, PT, R16, 0x20, RZ ;  /* 0x00000020101c7810 */ /* 0x000fe20007f1e0ff */
[--C-:B------:R-:W-:Y:S01]  /*3cf0*/  IMAD.MOV.U32 R19, RZ, RZ, R5.reuse ;  /* 0x000000ffff137224 */ /* 0x100fe200078e0005 */
[----:B------:R-:W-:Y:S01]  /*3d00*/  LOP3.LUT R18, R17, 0xfffffff8, RZ, 0xc0, !PT ;  /* 0xfffffff811127812 */ /* 0x000fe200078ec0ff */
[----:B------:R-:W-:Y:S02]  /*3d10*/  IMAD.MOV.U32 R22, RZ, RZ, R5 ;  /* 0x000000ffff167224 */ /* 0x000fe400078e0005 */
[----:B------:R-:W-:Y:S02]  /*3d20*/  IMAD.X R29, RZ, RZ, R2, P0 ;  /* 0x000000ffff1d7224 */ /* 0x000fe400000e0602 */
[----:B------:R-:W-:-:S07]  /*3d30*/  IMAD.MOV.U32 R23, RZ, RZ, R18 ;  /* 0x000000ffff177224 */ /* 0x000fce00078e0012 */
.L_x_104:
[----:B--2---:R-:W-:Y:S02]  /*3d40*/  R2UR UR4, R30 ;  /* 0x000000001e0472ca */ /* 0x004fe400000e0000 */
[----:B------:R-:W-:-:S13]  /*3d50*/  R2UR UR5, R31 ;  /* 0x000000001f0572ca */ /* 0x000fda00000e0000 */
[----:B------:R-:W2:Y:S01]  /*3d60*/  LD.E.64 R4, desc[UR4][R28.64+-0x20] ;  /* 0xffffe0041c047980 */ /* 0x000ea2000c101b00 */
[----:B------:R-:W-:Y:S01]  /*3d70*/  UMOV UR4, 0x54442d18 ;  /* 0x54442d1800047882 */ /* 0x000fe20000000000 */
[----:B------:R-:W-:Y:S01]  /*3d80*/  UMOV UR5, 0x401921fb ;  /* 0x401921fb00057882 */ /* 0x000fe20000000000 */
[----:B------:R-:W-:Y:S01]  /*3d90*/  IADD3 R23, P1, PT, R23, -0x8, RZ ;  /* 0xfffffff817177810 */ /* 0x000fe20007f3e0ff */
[----:B------:R-:W-:Y:S03]  /*3da0*/  BSSY.RECONVERGENT B6, `(.L_x_88) ;  /* 0x000000c000067945 */ /* 0x000fe60003800200 */
[----:B------:R-:W-:Y:S02]  /*3db0*/  IADD3.X R22, PT, PT, R22, -0x1, RZ, P1, !PT ;  /* 0xffffffff16167810 */ /* 0x000fe40000ffe4ff */
[----:B------:R-:W-:-:S04]  /*3dc0*/  ISETP.NE.U32.AND P1, PT, R23, RZ, PT ;  /* 0x000000ff1700720c */ /* 0x000fc80003f25070 */
[----:B------:R-:W-:-:S04]  /*3dd0*/  ISETP.NE.AND.EX P1, PT, R22, RZ, PT, P1 ;  /* 0x000000ff1600720c */ /* 0x000fc80003f25310 */
[----:B------:R-:W-:Y:S01]  /*3de0*/  P2R R26, PR, RZ, 0x2 ;  /* 0x00000002ff1a7803 */ /* 0x000fe20000000000 */
[----:B--2---:R-:W-:-:S08]  /*3df0*/  DMUL R4, R4, UR4 ;  /* 0x0000000404047c28 */ /* 0x004fd00008000000 */
[----:B------:R-:W-:-:S06]  /*3e00*/  DSETP.GE.AND P0, PT, |R4|, 2.14748364800000000000e+09, PT ;  /* 0x41e000000400742a */ /* 0x000fcc0003f06200 */
[----:B------:R-:W-:-:S14]  /*3e10*/  DSETP.EQ.OR P0, PT, |R4|, +INF , !P0 ;  /* 0x7ff000000400742a */ /* 0x000fdc0004702600 */
[----:B------:R-:W-:Y:S05]  /*3e20*/  @P0 BRA `(.L_x_89) ;  /* 0x00000000000c0947 */ /* 0x000fea0003800000 */
[----:B------:R-:W-:Y:S01]  /*3e30*/  MOV R20, 0x3e60 ;  /* 0x00003e6000147802 */ /* 0x000fe20000000f00 */
[----:B------:R-:W-:-:S07]  /*3e40*/  IMAD.MOV.U32 R21, RZ, RZ, 0x0 ;  /* 0x00000000ff157424 */ /* 0x000fce00078e00ff */
[----:B------:R-:W-:Y:S05]  /*3e50*/  CALL.REL.NOINC `($_Z14particleActionP5SwarmmiPdiiPFdmS1_E$__internal_trig_reduction_slowpathd) ;  /* 0x0000002000607944 */ /* 0x000fea0003c00000 */
.L_x_89:
[----:B------:R-:W-:Y:S05]  /*3e60*/  BSYNC.RECONVERGENT B6 ;  /* 0x0000000000067941 */ /* 0x000fea0003800200 */
.L_x_88:
[----:B------:R-:W-:Y:S02]  /*3e70*/  R2UR UR4, R30 ;  /* 0x000000001e0472ca */ /* 0x000fe400000e0000 */
[----:B------:R-:W-:-:S13]  /*3e80*/  R2UR UR5, R31 ;  /* 0x000000001f0572ca */ /* 0x000fda00000e0000 */
[----:B------:R-:W2:Y:S01]  /*3e90*/  LD.E.64 R4, desc[UR4][R28.64+-0x18] ;  /* 0xffffe8041c047980 */ /* 0x000ea2000c101b00 */
[----:B------:R-:W-:Y:S01]  /*3ea0*/  UMOV UR4, 0x54442d18 ;  /* 0x54442d1800047882 */ /* 0x000fe20000000000 */
[----:B------:R-:W-:Y:S01]  /*3eb0*/  UMOV UR5, 0x401921fb ;  /* 0x401921fb00057882 */ /* 0x000fe20000000000 */
[----:B------:R-:W-:Y:S01]  /*3ec0*/  BSSY.RECONVERGENT B6, `(.L_x_90) ;  /* 0x0000008000067945 */ /* 0x000fe20003800200 */
[----:B--2---:R-:W-:-:S08]  /*3ed0*/  DMUL R4, R4, UR4 ;  /* 0x0000000404047c28 */ /* 0x004fd00008000000 */
[----:B------:R-:W-:-:S06]  /*3ee0*/  DSETP.GE.AND P0, PT, |R4|, 2.14748364800000000000e+09, PT ;  /* 0x41e000000400742a */ /* 0x000fcc0003f06200 */
[----:B------:R-:W-:-:S14]  /*3ef0*/  DSETP.EQ.OR P0, PT, |R4|, +INF , !P0 ;  /* 0x7ff000000400742a */ /* 0x000fdc0004702600 */
[----:B------:R-:W-:Y:S05]  /*3f00*/  @P0 BRA `(.L_x_91) ;  /* 0x00000000000c0947 */ /* 0x000fea0003800000 */
[----:B------:R-:W-:Y:S01]  /*3f10*/  MOV R20, 0x3f40 ;  /* 0x00003f4000147802 */ /* 0x000fe20000000f00 */
[----:B------:R-:W-:-:S07]  /*3f20*/  IMAD.MOV.U32 R21, RZ, RZ, 0x0 ;  /* 0x00000000ff157424 */ /* 0x000fce00078e00ff */
[----:B------:R-:W-:Y:S05]  /*3f30*/  CALL.REL.NOINC `($_Z14particleActionP5SwarmmiPdiiPFdmS1_E$__internal_trig_reduction_slowpathd) ;  /* 0x0000002000287944 */ /* 0x000fea0003c00000 */
.L_x_91:
[----:B------:R-:W-:Y:S05]  /*3f40*/  BSYNC.RECONVERGENT B6 ;  /* 0x0000000000067941 */ /* 0x000fea0003800200 */
.L_x_90:
        /* <DEDUP_REMOVED lines=13> */
.L_x_93:
[----:B------:R-:W-:Y:S05]  /*4020*/  BSYNC.RECONVERGENT B6 ;  /* 0x0000000000067941 */ /* 0x000fea0003800200 */
.L_x_92:
        /* <DEDUP_REMOVED lines=13> */
.L_x_95:
[----:B------:R-:W-:Y:S05]  /*4100*/  BSYNC.RECONVERGENT B6 ;  /* 0x0000000000067941 */ /* 0x000fea0003800200 */
.L_x_94:
        /* <DEDUP_REMOVED lines=13> */
.L_x_97:
[----:B------:R-:W-:Y:S05]  /*41e0*/  BSYNC.RECONVERGENT B6 ;  /* 0x0000000000067941 */ /* 0x000fea0003800200 */
.L_x_96:
        /* <DEDUP_REMOVED lines=13> */
.L_x_99:
[----:B------:R-:W-:Y:S05]  /*42c0*/  BSYNC.RECONVERGENT B6 ;  /* 0x0000000000067941 */ /* 0x000fea0003800200 */
.L_x_98:
        /* <DEDUP_REMOVED lines=13> */
.L_x_101:
[----:B------:R-:W-:Y:S05]  /*43a0*/  BSYNC.RECONVERGENT B6 ;  /* 0x0000000000067941 */ /* 0x000fea0003800200 */
.L_x_100:
        /* <DEDUP_REMOVED lines=13> */
.L_x_103:
[----:B------:R-:W-:Y:S05]  /*4480*/  BSYNC.RECONVERGENT B6 ;  /* 0x0000000000067941 */ /* 0x000fea0003800200 */
.L_x_102:
[----:B------:R-:W-:Y:S02]  /*4490*/  ISETP.NE.AND P6, PT, R26, RZ, PT ;  /* 0x000000ff1a00720c */ /* 0x000fe40003fc5270 */
[----:B------:R-:W-:-:S05]  /*44a0*/  IADD3 R28, P0, PT, R28, 0x40, RZ ;  /* 0x000000401c1c7810 */ /* 0x000fca0007f1e0ff */
[----:B------:R-:W-:-:S06]  /*44b0*/  IMAD.X R29, RZ, RZ, R29, P0 ;  /* 0x000000ffff1d7224 */ /* 0x000fcc00000e061d */
[----:B------:R-:W-:Y:S05]  /*44c0*/  @P6 BRA `(.L_x_104) ;  /* 0xfffffff8001c6947 */ /* 0x000fea000383ffff */
.L_x_87:
[----:B------:R-:W-:Y:S05]  /*44d0*/  BSYNC.RECONVERGENT B7 ;  /* 0x0000000000077941 */ /* 0x000fea0003800200 */
.L_x_86:
[----:B------:R-:W-:Y:S01]  /*44e0*/  LOP3.LUT R0, R17, 0x7, RZ, 0xc0, !PT ;  /* 0x0000000711007812 */ /* 0x000fe200078ec0ff */
[----:B------:R-:W-:Y:S03]  /*44f0*/  BSSY.RECONVERGENT B7, `(.L_x_105) ;  /* 0x0000054000077945 */ /* 0x000fe60003800200 */
[----:B------:R-:W-:-:S04]  /*4500*/  ISETP.GE.U32.AND P0, PT, R0, 0x4, PT ;  /* 0x000000040000780c */ /* 0x000fc80003f06070 */
[----:B------:R-:W-:-:S13]  /*4510*/  ISETP.GE.U32.AND.EX P0, PT, RZ, RZ, PT, P0 ;  /* 0x000000ffff00720c */ /* 0x000fda0003f06100 */
[----:B------:R-:W-:Y:S05]  /*4520*/  @!P0 BRA `(.L_x_106) ;  /* 0x0000000400408947 */ /* 0x000fea0003800000 */
[----:B------:R-:W-:Y:S01]  /*4530*/  IMAD.SHL.U32 R23, R18, 0x8, RZ ;  /* 0x0000000812177824 */ /* 0x000fe200078e00ff */
[----:B--2---:R-:W-:Y:S02]  /*4540*/  R2UR UR4, R30 ;  /* 0x000000001e0472ca */ /* 0x004fe400000e0000 */
[----:B------:R-:W-:Y:S02]  /*4550*/  R2UR UR5, R31 ;  /* 0x000000001f0572ca */ /* 0x000fe400000e0000 */
[----:B------:R-:W-:Y:S02]  /*4560*/  SHF.L.U64.HI R19, R18, 0x3, R19 ;  /* 0x0000000312137819 */ /* 0x000fe40000010213 */
[----:B------:R-:W-:-:S05]  /*4570*/  IADD3 R6, P0, PT, R16, R23, RZ ;  /* 0x0000001710067210 */ /* 0x000fca0007f1e0ff */
[----:B------:R-:W-:-:S05]  /*4580*/  IMAD.X R7, R2, 0x1, R19, P0 ;  /* 0x0000000102077824 */ /* 0x000fca00000e0613 */
        /* <DEDUP_REMOVED lines=11> */
.L_x_108:
[----:B------:R-:W-:Y:S05]  /*4640*/  BSYNC.RECONVERGENT B6 ;  /* 0x0000000000067941 */ /* 0x000fea0003800200 */
.L_x_107:
[----:B------:R-:W-:Y:S02]  /*4650*/  IADD3 R7, P0, PT, R23, 0x8, RZ ;  /* 0x0000000817077810 */ /* 0x000fe40007f1e0ff */
[----:B------:R-:W-:Y:S02]  /*4660*/  R2UR UR4, R30 ;  /* 0x000000001e0472ca */ /* 0x000fe400000e0000 */
[----:B------:R-:W-:Y:S01]  /*4670*/  LOP3.LUT R7, R7, 0xfffffff8, RZ, 0xc0, !PT ;  /* 0xfffffff807077812 */ /* 0x000fe200078ec0ff */
[----:B------:R-:W-:Y:S01]  /*4680*/  IMAD.X R3, RZ, RZ, R19, P0 ;  /* 0x000000ffff037224 */ /* 0x000fe200000e0613 */
[----:B------:R-:W-:Y:S02]  /*4690*/  R2UR UR5, R31 ;  /* 0x000000001f0572ca */ /* 0x000fe400000e0000 */
[----:B------:R-:W-:Y:S02]  /*46a0*/  IADD3 R6, P0, PT, R16, R7, RZ ;  /* 0x0000000710067210 */ /* 0x000fe40007f1e0ff */
[----:B------:R-:W-:-:S05]  /*46b0*/  LOP3.LUT R3, R3, 0x7, RZ, 0xc0, !PT ;  /* 0x0000000703037812 */ /* 0x000fca00078ec0ff */
        /* <DEDUP_REMOVED lines=12> */
.L_x_110:
[----:B------:R-:W-:Y:S05]  /*4780*/  BSYNC.RECONVERGENT B6 ;  /* 0x0000000000067941 */ /* 0x000fea0003800200 */
.L_x_109:
        /* <DEDUP_REMOVED lines=19> */
.L_x_112:
[----:B------:R-:W-:Y:S05]  /*48c0*/  BSYNC.RECONVERGENT B6 ;  /* 0x0000000000067941 */ /* 0x000fea0003800200 */
.L_x_111:
        /* <DEDUP_REMOVED lines=19> */
.L_x_114:
[----:B------:R-:W-:Y:S05]  /*4a00*/  BSYNC.RECONVERGENT B6 ;  /* 0x0000000000067941 */ /* 0x000fea0003800200 */
.L_x_113:
[----:B------:R-:W-:Y:S02]  /*4a10*/  VIADD R18, R18, 0x4 ;  /* 0x0000000412127836 */ /* 0x000fe40000000000 */
[----:B------:R-:W-:-:S07]  /*4a20*/  IMAD.MOV.U32 R19, RZ, RZ, RZ ;  /* 0x000000ffff137224 */ /* 0x000fce00078e00ff */
.L_x_106:
[----:B------:R-:W-:Y:S05]  /*4a30*/  BSYNC.RECONVERGENT B7 ;  /* 0x0000000000077941 */ /* 0x000fea0003800200 */
.L_x_105:
[----:B------:R-:W-:Y:S01]  /*4a40*/  LOP3.LUT R17, R17, 0x3, RZ, 0xc0, !PT ;  /* 0x0000000311117812 */ /* 0x000fe200078ec0ff */
[----:B------:R-:W-:Y:S03]  /*4a50*/  BSSY.RECONVERGENT B7, `(.L_x_115) ;  /* 0x000002c000077945 */ /* 0x000fe60003800200 */
[----:B------:R-:W-:-:S04]  /*4a60*/  ISETP.NE.U32.AND P0, PT, R17, 0x1, PT ;  /* 0x000000011100780c */ /* 0x000fc80003f05070 */
[----:B------:R-:W-:-:S13]  /*4a70*/  ISETP.NE.AND.EX P0, PT, RZ, RZ, PT, P0 ;  /* 0x000000ffff00720c */ /* 0x000fda0003f05300 */
        /* <DEDUP_REMOVED lines=18> */
.L_x_118:
[----:B------:R-:W-:Y:S05]  /*4ba0*/  BSYNC.RECONVERGENT B6 ;  /* 0x0000000000067941 */ /* 0x000fea0003800200 */
.L_x_117:
        /* <DEDUP_REMOVED lines=19> */
.L_x_120:
[----:B------:R-:W-:Y:S05]  /*4ce0*/  BSYNC.RECONVERGENT B6 ;  /* 0x0000000000067941 */ /* 0x000fea0003800200 */
.L_x_119:
[----:B------:R-:W-:Y:S02]  /*4cf0*/  VIADD R18, R18, 0x2 ;  /* 0x0000000212127836 */ /* 0x000fe40000000000 */
[----:B------:R-:W-:-:S07]  /*4d00*/  IMAD.MOV.U32 R19, RZ, RZ, RZ ;  /* 0x000000ffff137224 */ /* 0x000fce00078e00ff */
.L_x_116:
[----:B------:R-:W-:Y:S05]  /*4d10*/  BSYNC.RECONVERGENT B7 ;  /* 0x0000000000077941 */ /* 0x000fea0003800200 */
.L_x_115:
[----:B--2---:R-:W-:Y:S02]  /*4d20*/  R2UR UR4, R30 ;  /* 0x000000001e0472ca */ /* 0x004fe400000e0000 */
[----:B------:R-:W-:Y:S02]  /*4d30*/  R2UR UR5, R31 ;  /* 0x000000001f0572ca */ /* 0x000fe400000e0000 */
[----:B------:R-:W-:-:S04]  /*4d40*/  LEA R16, P0, R18, R16, 0x3 ;  /* 0x0000001012107211 */ /* 0x000fc800078018ff */
[----:B------:R-:W-:-:S07]  /*4d50*/  LEA.HI.X R17, R18, R2, R19, 0x3, P0 ;  /* 0x0000000212117211 */ /* 0x000fce00000f1c13 */
[----:B------:R-:W2:Y:S01]  /*4d60*/  LD.E.64 R4, desc[UR4][R16.64] ;  /* 0x0000000410047980 */ /* 0x000ea2000c101b00 */
[----:B------:R-:W-:Y:S01]  /*4d70*/  UMOV UR4, 0x54442d18 ;  /* 0x54442d1800047882 */ /* 0x000fe20000000000 */
[----:B------:R-:W-:Y:S01]  /*4d80*/  UMOV UR5, 0x401921fb ;  /* 0x401921fb00057882 */ /* 0x000fe20000000000 */
[----:B------:R-:W-:Y:S01]  /*4d90*/  MOV R20, 0x4dd0 ;  /* 0x00004dd000147802 */ /* 0x000fe20000000f00 */
[----:B------:R-:W-:Y:S01]  /*4da0*/  IMAD.MOV.U32 R21, RZ, RZ, 0x0 ;  /* 0x00000000ff157424 */ /* 0x000fe200078e00ff */
[----:B--2---:R-:W-:-:S11]  /*4db0*/  DMUL R4, R4, UR4 ;  /* 0x0000000404047c28 */ /* 0x004fd60008000000 */
[----:B------:R-:W-:Y:S05]  /*4dc0*/  CALL.REL.NOINC `($_Z14particleActionP5SwarmmiPdiiPFdmS1_E$__internal_trig_reduction_slowpathd) ;  /* 0x0000001000847944 */ /* 0x000fea0003c00000 */
[----:B------:R-:W2:Y:S01]  /*4dd0*/  LDL R20, [R1+0x14] ;  /* 0x0000140001147983 */ /* 0x000ea20000100800 */
[----:B------:R0:W-:Y:S05]  /*4de0*/  BMOV.32 B6, R24 ;  /* 0x0000001806007356 */ /* 0x0001ea0000000000 */
[----:B------:R-:W2:Y:S01]  /*4df0*/  LDL R21, [R1+0x18] ;  /* 0x0000180001157983 */ /* 0x000ea20000100800 */
[----:B------:R1:W-:Y:S05]  /*4e00*/  BMOV.32 B7, R25 ;  /* 0x0000001907007356 */ /* 0x0003ea0000000000 */
[----:B------:R-:W2:Y:S04]  /*4e10*/  LDL R2, [R1] ;  /* 0x0000000001027983 */ /* 0x000ea80000100800 */
[----:B------:R-:W2:Y:S04]  /*4e20*/  LDL R16, [R1+0x4] ;  /* 0x0000040001107983 */ /* 0x000ea80000100800 */
[----:B------:R-:W2:Y:S04]  /*4e30*/  LDL R17, [R1+0x8] ;  /* 0x0000080001117983 */ /* 0x000ea80000100800 */
[----:B------:R-:W2:Y:S04]  /*4e40*/  LDL R18, [R1+0xc] ;  /* 0x00000c0001127983 */ /* 0x000ea80000100800 */
[----:B------:R-:W2:Y:S04]  /*4e50*/  LDL R19, [R1+0x10] ;  /* 0x0000100001137983 */ /* 0x000ea80000100800 */
[----:B------:R-:W2:Y:S04]  /*4e60*/  LDL R22, [R1+0x1c] ;  /* 0x00001c0001167983 */ /* 0x000ea80000100800 */
[----:B------:R-:W2:Y:S04]  /*4e70*/  LDL R23, [R1+0x20] ;  /* 0x0000200001177983 */ /* 0x000ea80000100800 */
[----:B0-----:R-:W2:Y:S04]  /*4e80*/  LDL R24, [R1+0x24] ;  /* 0x0000240001187983 */ /* 0x001ea80000100800 */
[----:B-1----:R-:W2:Y:S04]  /*4e90*/  LDL R25, [R1+0x28] ;  /* 0x0000280001197983 */ /* 0x002ea80000100800 */
[----:B------:R-:W2:Y:S04]  /*4ea0*/  LDL R26, [R1+0x2c] ;  /* 0x00002c00011a7983 */ /* 0x000ea80000100800 */
[----:B------:R-:W2:Y:S04]  /*4eb0*/  LDL R28, [R1+0x30] ;  /* 0x00003000011c7983 */ /* 0x000ea80000100800 */
[----:B------:R-:W2:Y:S04]  /*4ec0*/  LDL R29, [R1+0x34] ;  /* 0x00003400011d7983 */ /* 0x000ea80000100800 */
[----:B------:R-:W2:Y:S04]  /*4ed0*/  LDL R30, [R1+0x38] ;  /* 0x00003800011e7983 */ /* 0x000ea80000100800 */
[----:B------:R0:W2:Y:S02]  /*4ee0*/  LDL R31, [R1+0x3c] ;  /* 0x00003c00011f7983 */ /* 0x0000a40000100800 */
[----:B0-----:R-:W-:Y:S01]  /*4ef0*/  VIADD R1, R1, 0x40 ;  /* 0x0000004001017836 */ /* 0x001fe20000000000 */
[----:B--2---:R-:W-:Y:S06]  /*4f00*/  RET.REL.NODEC R20 `(_Z14particleActionP5SwarmmiPdiiPFdmS1_E) ;  /* 0xffffffb0143c7950 */ /* 0x004fec0003c3ffff */
        .type           $_Z14particleActionP5SwarmmiPdiiPFdmS1_E$_Z6spheremPd,@function
        .size           $_Z14particleActionP5SwarmmiPdiiPFdmS1_E$_Z6spheremPd,($__internal_0_$__cuda_sm20_div_rn_f64_full - $_Z14particleActionP5SwarmmiPdiiPFdmS1_E$_Z6spheremPd)
$_Z14particleActionP5SwarmmiPdiiPFdmS1_E$_Z6spheremPd:
        /* <DEDUP_REMOVED lines=16> */
[----:B------:R0:W-:Y:S01]  /*5010*/  STL [R1], R2 ;  /* 0x0000000201007387 */ /* 0x0001e20000100800 */
[----:B------:R-:W-:Y:S01]  /*5020*/  ISETP.NE.U32.AND P0, PT, R4, RZ, PT ;  /* 0x000000ff0400720c */ /* 0x000fe20003f05070 */
[----:B------:R-:W-:Y:S01]  /*5030*/  BSSY.RECONVERGENT B0, `(.L_x_121) ;  /* 0x000008a000007945 */ /* 0x000fe20003800200 */
[----:B0-----:R-:W-:-:S02]  /*5040*/  CS2R R2, SRZ ;  /* 0x0000000000027805 */ /* 0x001fc4000001ff00 */
[----:B------:R-:W-:-:S13]  /*5050*/  ISETP.NE.AND.EX P0, PT, R5, RZ, PT, P0 ;  /* 0x000000ff0500720c */ /* 0x000fda0003f05300 */
[----:B------:R-:W-:Y:S05]  /*5060*/  @!P0 BRA `(.L_x_122) ;  /* 0x0000000800188947 */ /* 0x000fea0003800000 */
[----:B------:R-:W0:Y:S01]  /*5070*/  LDC.64 R32, c[0x0][0x358] ;  /* 0x0000d600ff207b82 */ /* 0x000e220000000a00 */
[C---:B------:R-:W-:Y:S01]  /*5080*/  ISETP.GE.U32.AND P1, PT, R4.reuse, 0x10, PT ;  /* 0x000000100400780c */ /* 0x040fe20003f26070 */
[----:B------:R-:W-:Y:S01]  /*5090*/  BSSY.RECONVERGENT B1, `(.L_x_123) ;  /* 0x000003b000017945 */ /* 0x000fe20003800200 */
[----:B------:R-:W-:Y:S02]  /*50a0*/  LOP3.LUT R36, R4, 0xf, RZ, 0xc0, !PT ;  /* 0x0000000f04247812 */ /* 0x000fe400078ec0ff */
[----:B------:R-:W-:Y:S02]  /*50b0*/  CS2R R10, SRZ ;  /* 0x00000000000a7805 */ /* 0x000fe4000001ff00 */
[----:B------:R-:W-:Y:S02]  /*50c0*/  ISETP.GE.U32.AND.EX P1, PT, R5, RZ, PT, P1 ;  /* 0x000000ff0500720c */ /* 0x000fe40003f26110 */
[----:B------:R-:W-:Y:S02]  /*50d0*/  CS2R R2, SRZ ;  /* 0x0000000000027805 */ /* 0x000fe4000001ff00 */
[----:B------:R-:W-:-:S04]  /*50e0*/  ISETP.NE.U32.AND P0, PT, R36, RZ, PT ;  /* 0x000000ff2400720c */ /* 0x000fc80003f05070 */
[----:B------:R-:W-:-:S05]  /*50f0*/  ISETP.NE.AND.EX P0, PT, RZ, RZ, PT, P0 ;  /* 0x000000ffff00720c */ /* 0x000fca0003f05300 */
[----:B------:R-:W-:Y:S08]  /*5100*/  @!P1 BRA `(.L_x_124) ;  /* 0x0000000000cc9947 */ /* 0x000ff00003800000 */
[----:B------:R-:W-:Y:S01]  /*5110*/  IADD3 R8, P1, PT, R6, 0x40, RZ ;  /* 0x0000004006087810 */ /* 0x000fe20007f3e0ff */
[----:B------:R-:W-:Y:S01]  /*5120*/  IMAD.MOV.U32 R11, RZ, RZ, R5 ;  /* 0x000000ffff0b7224 */ /* 0x000fe200078e0005 */
[----:B------:R-:W-:Y:S02]  /*5130*/  LOP3.LUT R10, R4, 0xfffffff0, RZ, 0xc0, !PT ;  /* 0xfffffff0040a7812 */ /* 0x000fe400078ec0ff */
[----:B------:R-:W-:Y:S01]  /*5140*/  CS2R R2, SRZ ;  /* 0x0000000000027805 */ /* 0x000fe2000001ff00 */
[----:B------:R-:W-:Y:S02]  /*5150*/  IMAD.X R9, RZ, RZ, R7, P1 ;  /* 0x000000ffff097224 */ /* 0x000fe400008e0607 */
[----:B------:R-:W-:-:S07]  /*5160*/  IMAD.MOV.U32 R0, RZ, RZ, R10 ;  /* 0x000000ffff007224 */ /* 0x000fce00078e000a */
.L_x_125:
[C---:B0-----:R-:W-:Y:S02]  /*5170*/  R2UR UR4, R32.reuse ;  /* 0x00000000200472ca */ /* 0x041fe400000e0000 */
[C---:B------:R-:W-:Y:S02]  /*5180*/  R2UR UR5, R33.reuse ;  /* 0x00000000210572ca */ /* 0x040fe400000e0000 */
[----:B------:R-:W-:Y:S02]  /*5190*/  R2UR UR6, R32 ;  /* 0x00000000200672ca */ /* 0x000fe400000e0000 */
[----:B------:R-:W-:-:S09]  /*51a0*/  R2UR UR7, R33 ;  /* 0x00000000210772ca */ /* 0x000fd200000e0000 */
[----:B------:R-:W2:Y:S04]  /*51b0*/  LD.E.64 R12, desc[UR4][R8.64+-0x40] ;  /* 0xffffc004080c7980 */ /* 0x000ea8000c101b00 */
[----:B------:R-:W3:Y:S04]  /*51c0*/  LD.E.64 R14, desc[UR6][R8.64+-0x38] ;  /* 0xffffc806080e7980 */ /* 0x000ee8000c101b00 */
[----:B------:R-:W4:Y:S04]  /*51d0*/  LD.E.64 R16, desc[UR4][R8.64+-0x30] ;  /* 0xffffd00408107980 */ /* 0x000f28000c101b00 */
[----:B------:R-:W5:Y:S04]  /*51e0*/  LD.E.64 R18, desc[UR6][R8.64+-0x28] ;  /* 0xffffd80608127980 */ /* 0x000f68000c101b00 */
[----:B------:R-:W5:Y:S04]  /*51f0*/  LD.E.64 R22, desc[UR4][R8.64+-0x20] ;  /* 0xffffe00408167980 */ /* 0x000f68000c101b00 */
[----:B------:R-:W5:Y:S04]  /*5200*/  LD.E.64 R24, desc[UR6][R8.64+-0x18] ;  /* 0xffffe80608187980 */ /* 0x000f68000c101b00 */
[----:B------:R-:W5:Y:S04]  /*5210*/  LD.E.64 R26, desc[UR4][R8.64+-0x10] ;  /* 0xfffff004081a7980 */ /* 0x000f68000c101b00 */
[----:B------:R-:W5:Y:S04]  /*5220*/  LD.E.64 R28, desc[UR6][R8.64+-0x8] ;  /* 0xfffff806081c7980 */ /* 0x000f68000c101b00 */
[----:B------:R-:W5:Y:S01]  /*5230*/  LD.E.64 R30, desc[UR4][R8.64] ;  /* 0x00000004081e7980 */ /* 0x000f62000c101b00 */
[----:B------:R-:W-:-:S03]  /*5240*/  R2UR UR8, R32 ;  /* 0x00000000200872ca */ /* 0x000fc600000e0000 */
[----:B------:R-:W5:Y:S01]  /*5250*/  LD.E.64 R34, desc[UR6][R8.64+0x28] ;  /* 0x0000280608227980 */ /* 0x000f62000c101b00 */
[----:B------:R-:W-:Y:S01]  /*5260*/  R2UR UR9, R33 ;  /* 0x00000000210972ca */ /* 0x000fe200000e0000 */
[----:B--2---:R-:W-:Y:S02]  /*5270*/  DFMA R2, R12, R12, R2 ;  /* 0x0000000c0c02722b */ /* 0x004fe40000000002 */
[----:B------:R-:W2:Y:S06]  /*5280*/  LD.E.64 R12, desc[UR6][R8.64+0x8] ;  /* 0x00000806080c7980 */ /* 0x000eac000c101b00 */
[----:B---3--:R-:W-:Y:S01]  /*5290*/  DFMA R2, R14, R14, R2 ;  /* 0x0000000e0e02722b */ /* 0x008fe20000000002 */
[----:B------:R-:W3:Y:S07]  /*52a0*/  LD.E.64 R14, desc[UR4][R8.64+0x10] ;  /* 0x00001004080e7980 */ /* 0x000eee000c101b00 */
[----:B----4-:R-:W-:Y:S01]  /*52b0*/  DFMA R2, R16, R16, R2 ;  /* 0x000000101002722b */ /* 0x010fe20000000002 */
[----:B------:R-:W4:Y:S07]  /*52c0*/  LD.E.64 R16, desc[UR6][R8.64+0x18] ;  /* 0x0000180608107980 */ /* 0x000f2e000c101b00 */
[----:B-----5:R-:W-:Y:S01]  /*52d0*/  DFMA R2, R18, R18, R2 ;  /* 0x000000121202722b */ /* 0x020fe20000000002 */
[----:B------:R-:W5:Y:S07]  /*52e0*/  LD.E.64 R18, desc[UR4][R8.64+0x20] ;  /* 0x0000200408127980 */ /* 0x000f6e000c101b00 */
[----:B------:R-:W-:Y:S01]  /*52f0*/  DFMA R2, R22, R22, R2 ;  /* 0x000000161602722b */ /* 0x000fe20000000002 */
[----:B------:R-:W5:Y:S07]  /*5300*/  LD.E.64 R22, desc[UR4][R8.64+0x30] ;  /* 0x0000300408167980 */ /* 0x000f6e000c101b00 */
[----:B------:R-:W-:Y:S01]  /*5310*/  DFMA R2, R24, R24, R2 ;  /* 0x000000181802722b */ /* 0x000fe20000000002 */
[----:B------:R0:W5:Y:S07]  /*5320*/  LD.E.64 R24, desc[UR8][R8.64+0x38] ;  /* 0x0000380808187980 */ /* 0x00016e000c101b00 */
[----:B------:R-:W-:-:S08]  /*5330*/  DFMA R2, R26, R26, R2 ;  /* 0x0000001a1a02722b */ /* 0x000fd00000000002 */
[----:B------:R-:W-:-:S08]  /*5340*/  DFMA R2, R28, R28, R2 ;  /* 0x0000001c1c02722b */ /* 0x000fd00000000002 */
[----:B------:R-:W-:Y:S01]  /*5350*/  DFMA R2, R30, R30, R2 ;  /* 0x0000001e1e02722b */ /* 0x000fe20000000002 */
[----:B------:R-:W-:-:S04]  /*5360*/  IADD3 R0, P1, PT, R0, -0x10, RZ ;  /* 0xfffffff000007810 */ /* 0x000fc80007f3e0ff */
[----:B------:R-:W-:Y:S02]  /*5370*/  IADD3.X R5, PT, PT, R5, -0x1, RZ, P1, !PT ;  /* 0xffffffff05057810 */ /* 0x000fe40000ffe4ff */
[----:B------:R-:W-:-:S04]  /*5380*/  ISETP.NE.U32.AND P1, PT, R0, RZ, PT ;  /* 0x000000ff0000720c */ /* 0x000fc80003f25070 */
[----:B------:R-:W-:Y:S02]  /*5390*/  ISETP.NE.AND.EX P1, PT, R5, RZ, PT, P1 ;  /* 0x000000ff0500720c */ /* 0x000fe40003f25310 */
[----:B0-----:R-:W-:-:S05]  /*53a0*/  IADD3 R8, P2, PT, R8, 0x80, RZ ;  /* 0x0000008008087810 */ /* 0x001fca0007f5e0ff */
[----:B------:R-:W-:Y:S01]  /*53b0*/  IMAD.X R9, RZ, RZ, R9, P2 ;  /* 0x000000ffff097224 */ /* 0x000fe200010e0609 */
[----:B--2---:R-:W-:-:S08]  /*53c0*/  DFMA R2, R12, R12, R2 ;  /* 0x0000000c0c02722b */ /* 0x004fd00000000002 */
[----:B---3--:R-:W-:-:S08]  /*53d0*/  DFMA R2, R14, R14, R2 ;  /* 0x0000000e0e02722b */ /* 0x008fd00000000002 */
[----:B----4-:R-:W-:-:S08]  /*53e0*/  DFMA R2, R16, R16, R2 ;  /* 0x000000101002722b */ /* 0x010fd00000000002 */
[----:B-----5:R-:W-:-:S08]  /*53f0*/  DFMA R2, R18, R18, R2 ;  /* 0x000000121202722b */ /* 0x020fd00000000002 */
[----:B------:R-:W-:-:S08]  /*5400*/  DFMA R2, R34, R34, R2 ;  /* 0x000000222202722b */ /* 0x000fd00000000002 */
[----:B------:R-:W-:-:S08]  /*5410*/  DFMA R2, R22, R22, R2 ;  /* 0x000000161602722b */ /* 0x000fd00000000002 */
[----:B------:R-:W-:Y:S01]  /*5420*/  DFMA R2, R24, R24, R2 ;  /* 0x000000181802722b */ /* 0x000fe20000000002 */
[----:B------:R-:W-:Y:S10]  /*5430*/  @P1 BRA `(.L_x_125) ;  /* 0xfffffffc004c1947 */ /* 0x000ff4000383ffff */
.L_x_124:
[----:B------:R-:W-:Y:S05]  /*5440*/  BSYNC.RECONVERGENT B1 ;  /* 0x0000000000017941 */ /* 0x000fea0003800200 */
.L_x_123:
        /* <DEDUP_REMOVED lines=8> */
[----:B0-----:R-:W-:Y:S02]  /*54d0*/  R2UR UR4, R32 ;  /* 0x00000000200472ca */ /* 0x001fe400000e0000 */
[C---:B------:R-:W-:Y:S02]  /*54e0*/  R2UR UR5, R33.reuse ;  /* 0x00000000210572ca */ /* 0x040fe400000e0000 */
[----:B------:R-:W-:Y:S02]  /*54f0*/  LEA R8, P0, R10, R6, 0x3 ;  /* 0x000000060a087211 */ /* 0x000fe400078018ff */
[----:B------:R-:W-:Y:S02]  /*5500*/  R2UR UR6, R32 ;  /* 0x00000000200672ca */ /* 0x000fe400000e0000 */
[----:B------:R-:W-:Y:S02]  /*5510*/  LEA.HI.X R9, R10, R7, R11, 0x3, P0 ;  /* 0x000000070a097211 */ /* 0x000fe400000f1c0b */
[----:B------:R-:W-:-:S05]  /*5520*/  R2UR UR7, R33 ;  /* 0x00000000210772ca */ /* 0x000fca00000e0000 */
[----:B------:R-:W2:Y:S04]  /*5530*/  LD.E.64 R12, desc[UR4][R8.64] ;  /* 0x00000004080c7980 */ /* 0x000ea8000c101b00 */
[----:B------:R-:W3:Y:S04]  /*5540*/  LD.E.64 R16, desc[UR4][R8.64+0x10] ;  /* 0x0000100408107980 */ /* 0x000ee8000c101b00 */
[----:B------:R-:W4:Y:S04]  /*5550*/  LD.E.64 R14, desc[UR6][R8.64+0x8] ;  /* 0x00000806080e7980 */ /* 0x000f28000c101b00 */
[----:B------:R-:W5:Y:S04]  /*5560*/  LD.E.64 R18, desc[UR6][R8.64+0x18] ;  /* 0x0000180608127980 */ /* 0x000f68000c101b00 */
[----:B------:R-:W5:Y:S04]  /*5570*/  LD.E.64 R22, desc[UR4][R8.64+0x20] ;  /* 0x0000200408167980 */ /* 0x000f68000c101b00 */
[----:B------:R-:W5:Y:S04]  /*5580*/  LD.E.64 R24, desc[UR6][R8.64+0x28] ;  /* 0x0000280608187980 */ /* 0x000f68000c101b00 */
[----:B------:R-:W5:Y:S04]  /*5590*/  LD.E.64 R26, desc[UR4][R8.64+0x30] ;  /* 0x00003004081a7980 */ /* 0x000f68000c101b00 */
[----:B------:R-:W5:Y:S01]  /*55a0*/  LD.E.64 R28, desc[UR6][R8.64+0x38] ;  /* 0x00003806081c7980 */ /* 0x000f62000c101b00 */
[----:B------:R-:W-:-:S05]  /*55b0*/  IADD3 R10, P0, PT, R10, 0x8, RZ ;  /* 0x000000080a0a7810 */ /* 0x000fca0007f1e0ff */
[----:B------:R-:W-:Y:S01]  /*55c0*/  IMAD.X R11, RZ, RZ, R11, P0 ;  /* 0x000000ffff0b7224 */ /* 0x000fe200000e060b */
[----:B--2---:R-:W-:-:S08]  /*55d0*/  DFMA R2, R12, R12, R2 ;  /* 0x0000000c0c02722b */ /* 0x004fd00000000002 */
[----:B----4-:R-:W-:-:S08]  /*55e0*/  DFMA R2, R14, R14, R2 ;  /* 0x0000000e0e02722b */ /* 0x010fd00000000002 */
[----:B---3--:R-:W-:-:S08]  /*55f0*/  DFMA R2, R16, R16, R2 ;  /* 0x000000101002722b */ /* 0x008fd00000000002 */
[----:B-----5:R-:W-:-:S08]  /*5600*/  DFMA R2, R18, R18, R2 ;  /* 0x000000121202722b */ /* 0x020fd00000000002 */
[----:B------:R-:W-:-:S08]  /*5610*/  DFMA R2, R22, R22, R2 ;  /* 0x000000161602722b */ /* 0x000fd00000000002 */
[----:B------:R-:W-:-:S08]  /*5620*/  DFMA R2, R24, R24, R2 ;  /* 0x000000181802722b */ /* 0x000fd00000000002 */
[----:B------:R-:W-:-:S08]  /*5630*/  DFMA R2, R26, R26, R2 ;  /* 0x0000001a1a02722b */ /* 0x000fd00000000002 */
[----:B------:R-:W-:-:S11]  /*5640*/  DFMA R2, R28, R28, R2 ;  /* 0x0000001c1c02722b */ /* 0x000fd60000000002 */
.L_x_127:
[----:B------:R-:W-:Y:S05]  /*5650*/  BSYNC.RECONVERGENT B1 ;  /* 0x0000000000017941 */ /* 0x000fea0003800200 */
.L_x_126:
[----:B------:R-:W-:Y:S05]  /*5660*/  @!P1 BRA `(.L_x_122) ;  /* 0x0000000000989947 */ /* 0x000fea0003800000 */
[----:B------:R-:W-:-:S04]  /*5670*/  ISETP.GE.U32.AND P0, PT, R0, 0x4, PT ;  /* 0x000000040000780c */ /* 0x000fc80003f06070 */
[----:B------:R-:W-:-:S13]  /*5680*/  ISETP.GE.U32.AND.EX P0, PT, RZ, RZ, PT, P0 ;  /* 0x000000ffff00720c */ /* 0x000fda0003f06100 */
[----:B0-----:R-:W-:Y:S02]  /*5690*/  @P0 R2UR UR4, R32 ;  /* 0x00000000200402ca */ /* 0x001fe400000e0000 */
[C---:B------:R-:W-:Y:S02]  /*56a0*/  @P0 R2UR UR5, R33.reuse ;  /* 0x00000000210502ca */ /* 0x040fe400000e0000 */
[----:B------:R-:W-:Y:S02]  /*56b0*/  @P0 LEA R8, P1, R10, R6, 0x3 ;  /* 0x000000060a080211 */ /* 0x000fe400078218ff */
[----:B------:R-:W-:Y:S02]  /*56c0*/  @P0 R2UR UR6, R32 ;  /* 0x00000000200602ca */ /* 0x000fe400000e0000 */
[----:B------:R-:W-:Y:S02]  /*56d0*/  @P0 LEA.HI.X R9, R10, R7, R11, 0x3, P1 ;  /* 0x000000070a090211 */ /* 0x000fe400008f1c0b */
[----:B------:R-:W-:-:S05]  /*56e0*/  @P0 R2UR UR7, R33 ;  /* 0x00000000210702ca */ /* 0x000fca00000e0000 */
[----:B------:R-:W2:Y:S04]  /*56f0*/  @P0 LD.E.64 R12, desc[UR4][R8.64] ;  /* 0x00000004080c0980 */ /* 0x000ea8000c101b00 */
[----:B------:R-:W3:Y:S04]  /*5700*/  @P0 LD.E.64 R16, desc[UR4][R8.64+0x10] ;  /* 0x0000100408100980 */ /* 0x000ee8000c101b00 */
[----:B------:R-:W4:Y:S04]  /*5710*/  @P0 LD.E.64 R14, desc[UR6][R8.64+0x8] ;  /* 0x00000806080e0980 */ /* 0x000f28000c101b00 */
[----:B------:R-:W5:Y:S01]  /*5720*/  @P0 LD.E.64 R18, desc[UR6][R8.64+0x18] ;  /* 0x0000180608120980 */ /* 0x000f62000c101b00 */
[----:B------:R-:W-:-:S04]  /*5730*/  LOP3.LUT R0, R4, 0x3, RZ, 0xc0, !PT ;  /* 0x0000000304007812 */ /* 0x000fc800078ec0ff */
[----:B------:R-:W-:Y:S02]  /*5740*/  ISETP.NE.U32.AND P1, PT, R0, RZ, PT ;  /* 0x000000ff0000720c */ /* 0x000fe40003f25070 */
[----:B------:R-:W-:-:S05]  /*5750*/  @P0 IADD3 R10, P2, PT, R10, 0x4, RZ ;  /* 0x000000040a0a0810 */ /* 0x000fca0007f5e0ff */
[----:B------:R-:W-:Y:S01]  /*5760*/  @P0 IMAD.X R11, RZ, RZ, R11, P2 ;  /* 0x000000ffff0b0224 */ /* 0x000fe200010e060b */
[----:B--2---:R-:W-:-:S08]  /*5770*/  @P0 DFMA R12, R12, R12, R2 ;  /* 0x0000000c0c0c022b */ /* 0x004fd00000000002 */
[----:B----4-:R-:W-:Y:S01]  /*5780*/  @P0 DFMA R12, R14, R14, R12 ;  /* 0x0000000e0e0c022b */ /* 0x010fe2000000000c */
[----:B------:R-:W-:-:S05]  /*5790*/  IMAD.MOV.U32 R14, RZ, RZ, RZ ;  /* 0x000000ffff0e7224 */ /* 0x000fca00078e00ff */
[----:B------:R-:W-:Y:S02]  /*57a0*/  ISETP.NE.AND.EX P1, PT, R14, RZ, PT, P1 ;  /* 0x000000ff0e00720c */ /* 0x000fe40003f25310 */
[----:B---3--:R-:W-:-:S08]  /*57b0*/  @P0 DFMA R12, R16, R16, R12 ;  /* 0x00000010100c022b */ /* 0x008fd0000000000c */
[----:B-----5:R-:W-:-:S03]  /*57c0*/  @P0 DFMA R2, R18, R18, R12 ;  /* 0x000000121202022b */ /* 0x020fc6000000000c */
[----:B------:R-:W-:Y:S08]  /*57d0*/  @!P1 BRA `(.L_x_122) ;  /* 0x00000000003c9947 */ /* 0x000ff00003800000 */
[----:B------:R-:W-:-:S04]  /*57e0*/  LEA R6, P0, R10, R6, 0x3 ;  /* 0x000000060a067211 */ /* 0x000fc800078018ff */
[----:B------:R-:W-:-:S09]  /*57f0*/  LEA.HI.X R7, R10, R7, R11, 0x3, P0 ;  /* 0x000000070a077211 */ /* 0x000fd200000f1c0b */
.L_x_128:
[----:B------:R-:W-:Y:S01]  /*5800*/  R2UR UR4, R32 ;  /* 0x00000000200472ca */ /* 0x000fe200000e0000 */
[----:B------:R-:W-:Y:S01]  /*5810*/  IMAD.MOV.U32 R4, RZ, RZ, R6 ;  /* 0x000000ffff047224 */ /* 0x000fe200078e0006 */
[----:B------:R-:W-:Y:S01]  /*5820*/  R2UR UR5, R33 ;  /* 0x00000000210572ca */ /* 0x000fe200000e0000 */
[----:B------:R-:W-:-:S12]  /*5830*/  IMAD.MOV.U32 R5, RZ, RZ, R7 ;  /* 0x000000ffff057224 */ /* 0x000fd800078e0007 */
[----:B------:R-:W2:Y:S01]  /*5840*/  LD.E.64 R4, desc[UR4][R4.64] ;  /* 0x0000000404047980 */ /* 0x000ea2000c101b00 */
[----:B------:R-:W-:Y:S02]  /*5850*/  IADD3 R0, P0, PT, R0, -0x1, RZ ;  /* 0xffffffff00007810 */ /* 0x000fe40007f1e0ff */
[----:B------:R-:W-:Y:S02]  /*5860*/  IADD3 R6, P1, PT, R6, 0x8, RZ ;  /* 0x0000000806067810 */ /* 0x000fe40007f3e0ff */
[----:B------:R-:W-:Y:S02]  /*5870*/  IADD3.X R14, PT, PT, R14, -0x1, RZ, P0, !PT ;  /* 0xffffffff0e0e7810 */ /* 0x000fe400007fe4ff */
[----:B------:R-:W-:Y:S01]  /*5880*/  ISETP.NE.U32.AND P0, PT, R0, RZ, PT ;  /* 0x000000ff0000720c */ /* 0x000fe20003f05070 */
[----:B------:R-:W-:-:S03]  /*5890*/  IMAD.X R7, RZ, RZ, R7, P1 ;  /* 0x000000ffff077224 */ /* 0x000fc600008e0607 */
[----:B------:R-:W-:Y:S01]  /*58a0*/  ISETP.NE.AND.EX P0, PT, R14, RZ, PT, P0 ;  /* 0x000000ff0e00720c */ /* 0x000fe20003f05300 */
[----:B--2---:R-:W-:-:S12]  /*58b0*/  DFMA R2, R4, R4, R2 ;  /* 0x000000040402722b */ /* 0x004fd80000000002 */
[----:B------:R-:W-:Y:S05]  /*58c0*/  @P0 BRA `(.L_x_128) ;  /* 0xfffffffc00cc0947 */ /* 0x000fea000383ffff */
.L_x_122:
[----:B------:R-:W-:Y:S05]  /*58d0*/  BSYNC.RECONVERGENT B0 ;  /* 0x0000000000007941 */ /* 0x000fea0003800200 */
.L_x_121:
[----:B------:R-:W-:Y:S01]  /*58e0*/  IMAD.MOV.U32 R4, RZ, RZ, R2 ;  /* 0x000000ffff047224 */ /* 0x000fe200078e0002 */
[----:B------:R-:W0:Y:S01]  /*58f0*/  LDL R16, [R1+0x4] ;  /* 0x0000040001107983 */ /* 0x000e220000100800 */
[----:B------:R-:W-:-:S03]  /*5900*/  IMAD.MOV.U32 R5, RZ, RZ, R3 ;  /* 0x000000ffff057224 */ /* 0x000fc600078e0003 */
[----:B------:R-:W0:Y:S04]  /*5910*/  LDL R2, [R1] ;  /* 0x0000000001027983 */ /* 0x000e280000100800 */
[----:B------:R-:W0:Y:S04]  /*5920*/  LDL R17, [R1+0x8] ;  /* 0x0000080001117983 */ /* 0x000e280000100800 */
        /* <DEDUP_REMOVED lines=12> */
[----:B------:R1:W0:Y:S02]  /*59f0*/  LDL R36, [R1+0x3c] ;  /* 0x00003c0001247983 */ /* 0x0002240000100800 */
[----:B-1----:R-:W-:Y:S01]  /*5a00*/  VIADD R1, R1, 0x40 ;  /* 0x0000004001017836 */ /* 0x002fe20000000000 */
[----:B0-----:R-:W-:Y:S06]  /*5a10*/  RET.REL.NODEC R20 `(_Z14particleActionP5SwarmmiPdiiPFdmS1_E) ;  /* 0xffffffa414787950 */ /* 0x001fec0003c3ffff */
        .weak           $__internal_0_$__cuda_sm20_div_rn_f64_full
        .type           $__internal_0_$__cuda_sm20_div_rn_f64_full,@function
        .size           $__internal_0_$__cuda_sm20_div_rn_f64_full,($_Z14particleActionP5SwarmmiPdiiPFdmS1_E$__internal_trig_reduction_slowpathd - $__internal_0_$__cuda_sm20_div_rn_f64_full)
$__internal_0_$__cuda_sm20_div_rn_f64_full:
[C---:B------:R-:W-:Y:S01]  /*5a20*/  FSETP.GEU.AND P0, PT, |R11|.reuse, 1.469367938527859385e-39, PT ;  /* 0x001000000b00780b */ /* 0x040fe20003f0e200 */
[--C-:B------:R-:W-:Y:S01]  /*5a30*/  IMAD.MOV.U32 R4, RZ, RZ, R10.reuse ;  /* 0x000000ffff047224 */ /* 0x100fe200078e000a */
[C---:B------:R-:W-:Y:S01]  /*5a40*/  LOP3.LUT R6, R11.reuse, 0x800fffff, RZ, 0xc0, !PT ;  /* 0x800fffff0b067812 */ /* 0x040fe200078ec0ff */
[----:B------:R-:W-:Y:S01]  /*5a50*/  IMAD.MOV.U32 R5, RZ, RZ, R11 ;  /* 0x000000ffff057224 */ /* 0x000fe200078e000b */
[----:B------:R-:W-:Y:S01]  /*5a60*/  LOP3.LUT R3, R11, 0x7ff00000, RZ, 0xc0, !PT ;  /* 0x7ff000000b037812 */ /* 0x000fe200078ec0ff */
[----:B------:R-:W-:Y:S01]  /*5a70*/  IMAD.MOV.U32 R12, RZ, RZ, 0x1 ;  /* 0x00000001ff0c7424 */ /* 0x000fe200078e00ff */
[----:B------:R-:W-:Y:S01]  /*5a80*/  LOP3.LUT R7, R6, 0x3ff00000, RZ, 0xfc, !PT ;  /* 0x3ff0000006077812 */ /* 0x000fe200078efcff */
[----:B------:R-:W-:Y:S01]  /*5a90*/  IMAD.MOV.U32 R6, RZ, RZ, R10 ;  /* 0x000000ffff067224 */ /* 0x000fe200078e000a */
[----:B------:R-:W-:Y:S01]  /*5aa0*/  LOP3.LUT R16, R9, 0x7ff00000, RZ, 0xc0, !PT ;  /* 0x7ff0000009107812 */ /* 0x000fe200078ec0ff */
[----:B------:R-:W-:Y:S02]  /*5ab0*/  IMAD.MOV.U32 R25, RZ, RZ, 0x1ca00000 ;  /* 0x1ca00000ff197424 */ /* 0x000fe400078e00ff */
[----:B------:R-:W-:Y:S01]  /*5ac0*/  IMAD.MOV.U32 R10, RZ, RZ, R8 ;  /* 0x000000ffff0a7224 */ /* 0x000fe200078e0008 */
[----:B------:R-:W-:Y:S01]  /*5ad0*/  ISETP.GE.U32.AND P1, PT, R16, R3, PT ;  /* 0x000000031000720c */ /* 0x000fe20003f26070 */
[----:B------:R-:W-:Y:S01]  /*5ae0*/  @!P0 DMUL R6, R4, 8.98846567431157953865e+307 ;  /* 0x7fe0000004068828 */ /* 0x000fe20000000000 */
[----:B------:R-:W-:-:S02]  /*5af0*/  IMAD.MOV.U32 R24, RZ, RZ, R16 ;  /* 0x000000ffff187224 */ /* 0x000fc400078e0010 */
[----:B------:R-:W-:Y:S02]  /*5b00*/  SEL R11, R25, 0x63400000, !P1 ;  /* 0x63400000190b7807 */ /* 0x000fe40004800000 */
[----:B------:R-:W-:Y:S01]  /*5b10*/  FSETP.GEU.AND P1, PT, |R9|, 1.469367938527859385e-39, PT ;  /* 0x001000000900780b */ /* 0x000fe20003f2e200 */
[----:B------:R-:W0:Y:S01]  /*5b20*/  MUFU.RCP64H R13, R7 ;  /* 0x00000007000d7308 */ /* 0x000e220000001800 */
[----:B------:R-:W-:Y:S01]  /*5b30*/  LOP3.LUT R11, R11, 0x800fffff, R9, 0xf8, !PT ;  /* 0x800fffff0b0b7812 */ /* 0x000fe200078ef809 */
[----:B0-----:R-:W-:-:S08]  /*5b40*/  DFMA R14, R12, -R6, 1 ;  /* 0x3ff000000c0e742b */ /* 0x001fd00000000806 */
[----:B------:R-:W-:-:S08]  /*5b50*/  DFMA R14, R14, R14, R14 ;  /* 0x0000000e0e0e722b */ /* 0x000fd0000000000e */
[----:B------:R-:W-:-:S08]  /*5b60*/  DFMA R14, R12, R14, R12 ;  /* 0x0000000e0c0e722b */ /* 0x000fd0000000000c */
[----:B------:R-:W-:-:S08]  /*5b70*/  DFMA R12, R14, -R6, 1 ;  /* 0x3ff000000e0c742b */ /* 0x000fd00000000806 */
[----:B------:R-:W-:Y:S01]  /*5b80*/  DFMA R14, R14, R12, R14 ;  /* 0x0000000c0e0e722b */ /* 0x000fe2000000000e */
[----:B------:R-:W-:Y:S10]  /*5b90*/  @P1 BRA `(.L_x_129) ;  /* 0x0000000000201947 */ /* 0x000ff40003800000 */
[----:B------:R-:W-:Y:S01]  /*5ba0*/  LOP3.LUT R13, R5, 0x7ff00000, RZ, 0xc0, !PT ;  /* 0x7ff00000050d7812 */ /* 0x000fe200078ec0ff */
[----:B------:R-:W-:-:S03]  /*5bb0*/  IMAD.MOV.U32 R12, RZ, RZ, RZ ;  /* 0x000000ffff0c7224 */ /* 0x000fc600078e00ff */
[----:B------:R-:W-:-:S04]  /*5bc0*/  ISETP.GE.U32.AND P1, PT, R16, R13, PT ;  /* 0x0000000d1000720c */ /* 0x000fc80003f26070 */
[----:B------:R-:W-:-:S04]  /*5bd0*/  SEL R13, R25, 0x63400000, !P1 ;  /* 0x63400000190d7807 */ /* 0x000fc80004800000 */
[----:B------:R-:W-:-:S04]  /*5be0*/  LOP3.LUT R13, R13, 0x80000000, R9, 0xf8, !PT ;  /* 0x800000000d0d7812 */ /* 0x000fc800078ef809 */
[----:B------:R-:W-:-:S06]  /*5bf0*/  LOP3.LUT R13, R13, 0x100000, RZ, 0xfc, !PT ;  /* 0x001000000d0d7812 */ /* 0x000fcc00078efcff */
[----:B------:R-:W-:-:S10]  /*5c00*/  DFMA R10, R10, 2, -R12 ;  /* 0x400000000a0a782b */ /* 0x000fd4000000080c */
[----:B------:R-:W-:-:S07]  /*5c10*/  LOP3.LUT R24, R11, 0x7ff00000, RZ, 0xc0, !PT ;  /* 0x7ff000000b187812 */ /* 0x000fce00078ec0ff */
.L_x_129:
[----:B------:R-:W-:Y:S01]  /*5c20*/  @!P0 LOP3.LUT R3, R7, 0x7ff00000, RZ, 0xc0, !PT ;  /* 0x7ff0000007038812 */ /* 0x000fe200078ec0ff */
[----:B------:R-:W-:Y:S01]  /*5c30*/  VIADD R26, R24, 0xffffffff ;  /* 0xffffffff181a7836 */ /* 0x000fe20000000000 */
[----:B------:R-:W-:-:S03]  /*5c40*/  DMUL R12, R14, R10 ;  /* 0x0000000a0e0c7228 */ /* 0x000fc60000000000 */
[----:B------:R-:W-:Y:S01]  /*5c50*/  VIADD R27, R3, 0xffffffff ;  /* 0xffffffff031b7836 */ /* 0x000fe20000000000 */
[----:B------:R-:W-:-:S04]  /*5c60*/  ISETP.GT.U32.AND P0, PT, R26, 0x7feffffe, PT ;  /* 0x7feffffe1a00780c */ /* 0x000fc80003f04070 */
[----:B------:R-:W-:Y:S01]  /*5c70*/  ISETP.GT.U32.OR P0, PT, R27, 0x7feffffe, P0 ;  /* 0x7feffffe1b00780c */ /* 0x000fe20000704470 */
[----:B------:R-:W-:-:S08]  /*5c80*/  DFMA R20, R12, -R6, R10 ;  /* 0x800000060c14722b */ /* 0x000fd0000000000a */
[----:B------:R-:W-:-:S04]  /*5c90*/  DFMA R20, R14, R20, R12 ;  /* 0x000000140e14722b */ /* 0x000fc8000000000c */
[----:B------:R-:W-:Y:S07]  /*5ca0*/  @P0 BRA `(.L_x_130) ;  /* 0x00000000006c0947 */ /* 0x000fee0003800000 */
[----:B------:R-:W-:-:S04]  /*5cb0*/  LOP3.LUT R9, R5, 0x7ff00000, RZ, 0xc0, !PT ;  /* 0x7ff0000005097812 */ /* 0x000fc800078ec0ff */
[CC--:B------:R-:W-:Y:S02]  /*5cc0*/  VIADDMNMX R3, R16.reuse, -R9.reuse, 0xb9600000, !PT ;  /* 0xb960000010037446 */ /* 0x0c0fe40007800909 */
[----:B------:R-:W-:Y:S02]  /*5cd0*/  ISETP.GE.U32.AND P0, PT, R16, R9, PT ;  /* 0x000000091000720c */ /* 0x000fe40003f06070 */
[----:B------:R-:W-:Y:S02]  /*5ce0*/  VIMNMX R3, PT, PT, R3, 0x46a00000, PT ;  /* 0x46a0000003037848 */ /* 0x000fe40003fe0100 */
[----:B------:R-:W-:-:S05]  /*5cf0*/  SEL R8, R25, 0x63400000, !P0 ;  /* 0x6340000019087807 */ /* 0x000fca0004000000 */
[----:B------:R-:W-:Y:S02]  /*5d00*/  IMAD.IADD R3, R3, 0x1, -R8 ;  /* 0x0000000103037824 */ /* 0x000fe400078e0a08 */
[----:B------:R-:W-:Y:S02]  /*5d10*/  IMAD.MOV.U32 R8, RZ, RZ, RZ ;  /* 0x000000ffff087224 */ /* 0x000fe400078e00ff */
[----:B------:R-:W-:-:S06]  /*5d20*/  VIADD R9, R3, 0x7fe00000 ;  /* 0x7fe0000003097836 */ /* 0x000fcc0000000000 */
[----:B------:R-:W-:-:S10]  /*5d30*/  DMUL R12, R20, R8 ;  /* 0x00000008140c7228 */ /* 0x000fd40000000000 */
[----:B------:R-:W-:-:S13]  /*5d40*/  FSETP.GTU.AND P0, PT, |R13|, 1.469367938527859385e-39, PT ;  /* 0x001000000d00780b */ /* 0x000fda0003f0c200 */
[----:B------:R-:W-:Y:S05]  /*5d50*/  @P0 BRA `(.L_x_131) ;  /* 0x0000000000940947 */ /* 0x000fea0003800000 */
[----:B------:R-:W-:Y:S01]  /*5d60*/  DFMA R6, R20, -R6, R10 ;  /* 0x800000061406722b */ /* 0x000fe2000000000a */
[----:B------:R-:W-:-:S09]  /*5d70*/  IMAD.MOV.U32 R8, RZ, RZ, RZ ;  /* 0x000000ffff087224 */ /* 0x000fd200078e00ff */
[C---:B------:R-:W-:Y:S02]  /*5d80*/  FSETP.NEU.AND P0, PT, R7.reuse, RZ, PT ;  /* 0x000000ff0700720b */ /* 0x040fe40003f0d000 */
[----:B------:R-:W-:-:S04]  /*5d90*/  LOP3.LUT R11, R7, 0x80000000, R5, 0x48, !PT ;  /* 0x80000000070b7812 */ /* 0x000fc800078e4805 */
[----:B------:R-:W-:-:S07]  /*5da0*/  LOP3.LUT R9, R11, R9, RZ, 0xfc, !PT ;  /* 0x000000090b097212 */ /* 0x000fce00078efcff */
[----:B------:R-:W-:Y:S05]  /*5db0*/  @!P0 BRA `(.L_x_131) ;  /* 0x00000000007c8947 */ /* 0x000fea0003800000 */
[----:B------:R-:W-:Y:S01]  /*5dc0*/  IMAD.MOV R5, RZ, RZ, -R3 ;  /* 0x000000ffff057224 */ /* 0x000fe200078e0a03 */
[----:B------:R-:W-:Y:S01]  /*5dd0*/  DMUL.RP R8, R20, R8 ;  /* 0x0000000814087228 */ /* 0x000fe20000008000 */
[----:B------:R-:W-:Y:S01]  /*5de0*/  IMAD.MOV.U32 R4, RZ, RZ, RZ ;  /* 0x000000ffff047224 */ /* 0x000fe200078e00ff */
[----:B------:R-:W-:-:S05]  /*5df0*/  IADD3 R3, PT, PT, -R3, -0x43300000, RZ ;  /* 0xbcd0000003037810 */ /* 0x000fca0007ffe1ff */
[----:B------:R-:W-:-:S03]  /*5e00*/  DFMA R4, R12, -R4, R20 ;  /* 0x800000040c04722b */ /* 0x000fc60000000014 */
[----:B------:R-:W-:-:S07]  /*5e10*/  LOP3.LUT R11, R9, R11, RZ, 0x3c, !PT ;  /* 0x0000000b090b7212 */ /* 0x000fce00078e3cff */
[----:B------:R-:W-:-:S04]  /*5e20*/  FSETP.NEU.AND P0, PT, |R5|, R3, PT ;  /* 0x000000030500720b */ /* 0x000fc80003f0d200 */
[----:B------:R-:W-:Y:S02]  /*5e30*/  FSEL R12, R8, R12, !P0 ;  /* 0x0000000c080c7208 */ /* 0x000fe40004000000 */
[----:B------:R-:W-:Y:S01]  /*5e40*/  FSEL R13, R11, R13, !P0 ;  /* 0x0000000d0b0d7208 */ /* 0x000fe20004000000 */
[----:B------:R-:W-:Y:S06]  /*5e50*/  BRA `(.L_x_131) ;  /* 0x0000000000547947 */ /* 0x000fec0003800000 */
.L_x_130:
[----:B------:R-:W-:-:S14]  /*5e60*/  DSETP.NAN.AND P0, PT, R8, R8, PT ;  /* 0x000000080800722a */ /* 0x000fdc0003f08000 */
[----:B------:R-:W-:Y:S05]  /*5e70*/  @P0 BRA `(.L_x_132) ;  /* 0x0000000000440947 */ /* 0x000fea0003800000 */
[----:B------:R-:W-:-:S14]  /*5e80*/  DSETP.NAN.AND P0, PT, R4, R4, PT ;  /* 0x000000040400722a */ /* 0x000fdc0003f08000 */
[----:B------:R-:W-:Y:S05]  /*5e90*/  @P0 BRA `(.L_x_133) ;  /* 0x0000000000300947 */ /* 0x000fea0003800000 */
[----:B------:R-:W-:Y:S01]  /*5ea0*/  ISETP.NE.AND P0, PT, R24, R3, PT ;  /* 0x000000031800720c */ /* 0x000fe20003f05270 */
[----:B------:R-:W-:Y:S02]  /*5eb0*/  IMAD.MOV.U32 R12, RZ, RZ, 0x0 ;  /* 0x00000000ff0c7424 */ /* 0x000fe400078e00ff */
[----:B------:R-:W-:-:S10]  /*5ec0*/  IMAD.MOV.U32 R13, RZ, RZ, -0x80000 ;  /* 0xfff80000ff0d7424 */ /* 0x000fd400078e00ff */
[----:B------:R-:W-:Y:S05]  /*5ed0*/  @!P0 BRA `(.L_x_131) ;  /* 0x0000000000348947 */ /* 0x000fea0003800000 */
[----:B------:R-:W-:Y:S02]  /*5ee0*/  ISETP.NE.AND P0, PT, R24, 0x7ff00000, PT ;  /* 0x7ff000001800780c */ /* 0x000fe40003f05270 */
[----:B------:R-:W-:Y:S02]  /*5ef0*/  LOP3.LUT R13, R9, 0x80000000, R5, 0x48, !PT ;  /* 0x80000000090d7812 */ /* 0x000fe400078e4805 */
[----:B------:R-:W-:-:S13]  /*5f00*/  ISETP.EQ.OR P0, PT, R3, RZ, !P0 ;  /* 0x000000ff0300720c */ /* 0x000fda0004702670 */
[----:B------:R-:W-:Y:S01]  /*5f10*/  @P0 LOP3.LUT R3, R13, 0x7ff00000, RZ, 0xfc, !PT ;  /* 0x7ff000000d030812 */ /* 0x000fe200078efcff */
[----:B------:R-:W-:Y:S02]  /*5f20*/  @!P0 IMAD.MOV.U32 R12, RZ, RZ, RZ ;  /* 0x000000ffff0c8224 */ /* 0x000fe400078e00ff */
[----:B------:R-:W-:Y:S02]  /*5f30*/  @P0 IMAD.MOV.U32 R12, RZ, RZ, RZ ;  /* 0x000000ffff0c0224 */ /* 0x000fe400078e00ff */
[----:B------:R-:W-:Y:S01]  /*5f40*/  @P0 IMAD.MOV.U32 R13, RZ, RZ, R3 ;  /* 0x000000ffff0d0224 */ /* 0x000fe200078e0003 */
[----:B------:R-:W-:Y:S06]  /*5f50*/  BRA `(.L_x_131) ;  /* 0x0000000000147947 */ /* 0x000fec0003800000 */
.L_x_133:
[----:B------:R-:W-:Y:S01]  /*5f60*/  LOP3.LUT R13, R5, 0x80000, RZ, 0xfc, !PT ;  /* 0x00080000050d7812 */ /* 0x000fe200078efcff */
[----:B------:R-:W-:Y:S01]  /*5f70*/  IMAD.MOV.U32 R12, RZ, RZ, R4 ;  /* 0x000000ffff0c7224 */ /* 0x000fe200078e0004 */
[----:B------:R-:W-:Y:S06]  /*5f80*/  BRA `(.L_x_131) ;  /* 0x0000000000087947 */ /* 0x000fec0003800000 */
.L_x_132:
[----:B------:R-:W-:Y:S01]  /*5f90*/  LOP3.LUT R13, R9, 0x80000, RZ, 0xfc, !PT ;  /* 0x00080000090d7812 */ /* 0x000fe200078efcff */
[----:B------:R-:W-:-:S07]  /*5fa0*/  IMAD.MOV.U32 R12, RZ, RZ, R8 ;  /* 0x000000ffff0c7224 */ /* 0x000fce00078e0008 */
.L_x_131:
[----:B------:R-:W-:Y:S02]  /*5fb0*/  IMAD.MOV.U32 R4, RZ, RZ, R0 ;  /* 0x000000ffff047224 */ /* 0x000fe400078e0000 */
[----:B------:R-:W-:-:S04]  /*5fc0*/  IMAD.MOV.U32 R5, RZ, RZ, 0x0 ;  /* 0x00000000ff057424 */ /* 0x000fc800078e00ff */
[----:B------:R-:W-:Y:S05]  /*5fd0*/  RET.REL.NODEC R4 `(_Z14particleActionP5SwarmmiPdiiPFdmS1_E) ;  /* 0xffffffa004087950 */ /* 0x000fea0003c3ffff */
        .type           $_Z14particleActionP5SwarmmiPdiiPFdmS1_E$__internal_trig_reduction_slowpathd,@function
        .size           $_Z14particleActionP5SwarmmiPdiiPFdmS1_E$__internal_trig_reduction_slowpathd,(.L_x_146 - $_Z14particleActionP5SwarmmiPdiiPFdmS1_E$__internal_trig_reduction_slowpathd)
$_Z14particleActionP5SwarmmiPdiiPFdmS1_E$__internal_trig_reduction_slowpathd:
[----:B------:R-:W-:-:S05]  /*5fe0*/  VIADD R1, R1, 0xffffffb0 ;  /* 0xffffffb001017836 */ /* 0x000fca0000000000 */
[----:B------:R0:W-:Y:S04]  /*5ff0*/  STL [R1+0x48], R27 ;  /* 0x0000481b01007387 */ /* 0x0001e80000100800 */
[----:B------:R0:W-:Y:S04]  /*6000*/  STL [R1+0x44], R25 ;  /* 0x0000441901007387 */ /* 0x0001e80000100800 */
[----:B------:R0:W-:Y:S04]  /*6010*/  STL [R1+0x40], R24 ;  /* 0x0000401801007387 */ /* 0x0001e80000100800 */
[----:B------:R0:W-:Y:S04]  /*6020*/  STL [R1+0x3c], R23 ;  /* 0x00003c1701007387 */ /* 0x0001e80000100800 */
[----:B------:R0:W-:Y:S04]  /*6030*/  STL [R1+0x38], R22 ;  /* 0x0000381601007387 */ /* 0x0001e80000100800 */
[----:B------:R0:W-:Y:S04]  /*6040*/  STL [R1+0x34], R19 ;  /* 0x0000341301007387 */ /* 0x0001e80000100800 */
[----:B------:R0:W-:Y:S04]  /*6050*/  STL [R1+0x30], R18 ;  /* 0x0000301201007387 */ /* 0x0001e80000100800 */
[----:B------:R0:W-:Y:S04]  /*6060*/  STL [R1+0x2c], R17 ;  /* 0x00002c1101007387 */ /* 0x0001e80000100800 */
[----:B------:R0:W-:Y:S01]  /*6070*/  STL [R1+0x28], R2 ;  /* 0x0000280201007387 */ /* 0x0001e20000100800 */
[----:B------:R-:W-:Y:S01]  /*6080*/  SHF.R.U32.HI R10, RZ, 0x14, R5 ;  /* 0x00000014ff0a7819 */ /* 0x000fe20000011605 */
[----:B------:R-:W-:Y:S01]  /*6090*/  BSSY.RECONVERGENT B0, `(.L_x_134) ;  /* 0x0000096000007945 */ /* 0x000fe20003800200 */
[----:B------:R-:W-:-:S02]  /*60a0*/  IMAD.MOV.U32 R6, RZ, RZ, RZ ;  /* 0x000000ffff067224 */ /* 0x000fc400078e00ff */
[----:B------:R-:W-:-:S04]  /*60b0*/  LOP3.LUT R0, R10, 0x7ff, RZ, 0xc0, !PT ;  /* 0x000007ff0a007812 */ /* 0x000fc800078ec0ff */
[----:B------:R-:W-:-:S13]  /*60c0*/  ISETP.NE.AND P0, PT, R0, 0x7ff, PT ;  /* 0x000007ff0000780c */ /* 0x000fda0003f05270 */
[----:B0-----:R-:W-:Y:S05]  /*60d0*/  @!P0 BRA `(.L_x_135) ;  /* 0x0000000800448947 */ /* 0x001fea0003800000 */
[----:B------:R-:W-:Y:S01]  /*60e0*/  VIADD R0, R0, 0xfffffc00 ;  /* 0xfffffc0000007836 */ /* 0x000fe20000000000 */
[----:B------:R-:W-:Y:S01]  /*60f0*/  BSSY.RECONVERGENT B1, `(.L_x_136) ;  /* 0x000002e000017945 */ /* 0x000fe20003800200 */
[----:B------:R-:W-:-:S03]  /*6100*/  CS2R R22, SRZ ;  /* 0x0000000000167805 */ /* 0x000fc6000001ff00 */
[----:B------:R-:W-:Y:S02]  /*6110*/  SHF.R.U32.HI R17, RZ, 0x6, R0 ;  /* 0x00000006ff117819 */ /* 0x000fe40000011600 */
[----:B------:R-:W-:Y:S02]  /*6120*/  ISETP.GE.U32.AND P0, PT, R0, 0x80, PT ;  /* 0x000000800000780c */ /* 0x000fe40003f06070 */
[C---:B------:R-:W-:Y:S02]  /*6130*/  IADD3 R0, PT, PT, -R17.reuse, 0x13, RZ ;  /* 0x0000001311007810 */ /* 0x040fe40007ffe1ff */
[----:B------:R-:W-:Y:S02]  /*6140*/  IADD3 R2, PT, PT, -R17, 0xf, RZ ;  /* 0x0000000f11027810 */ /* 0x000fe40007ffe1ff */
[----:B------:R-:W-:-:S04]  /*6150*/  SEL R12, R0, 0x12, P0 ;  /* 0x00000012000c7807 */ /* 0x000fc80000000000 */
[----:B------:R-:W-:-:S13]  /*6160*/  ISETP.GE.AND P0, PT, R2, R12, PT ;  /* 0x0000000c0200720c */ /* 0x000fda0003f06270 */
[----:B------:R-:W-:Y:S05]  /*6170*/  @P0 BRA `(.L_x_137) ;  /* 0x0000000000940947 */ /* 0x000fea0003800000 */
[----:B------:R-:W0:Y:S01]  /*6180*/  LDC.64 R24, c[0x0][0x358] ;  /* 0x0000d600ff187b82 */ /* 0x000e220000000a00 */
[C---:B------:R-:W-:Y:S01]  /*6190*/  SHF.L.U64.HI R3, R4.reuse, 0xb, R5 ;  /* 0x0000000b04037819 */ /* 0x040fe20000010205 */
[----:B------:R-:W-:Y:S01]  /*61a0*/  BSSY.RECONVERGENT B2, `(.L_x_138) ;  /* 0x0000021000027945 */ /* 0x000fe20003800200 */
[----:B------:R-:W-:Y:S01]  /*61b0*/  IMAD.SHL.U32 R15, R4, 0x800, RZ ;  /* 0x00000800040f7824 */ /* 0x000fe200078e00ff */
[----:B------:R-:W-:Y:S01]  /*61c0*/  IADD3 R0, PT, PT, RZ, -R17, -R12 ;  /* 0x80000011ff007210 */ /* 0x000fe20007ffe80c */
[----:B------:R-:W-:Y:S01]  /*61d0*/  IMAD.MOV.U32 R11, RZ, RZ, R2 ;  /* 0x000000ffff0b7224 */ /* 0x000fe200078e0002 */
[----:B------:R-:W-:Y:S01]  /*61e0*/  CS2R R22, SRZ ;  /* 0x0000000000167805 */ /* 0x000fe2000001ff00 */
[----:B------:R-:W-:Y:S01]  /*61f0*/  IMAD.MOV.U32 R4, RZ, RZ, RZ ;  /* 0x000000ffff047224 */ /* 0x000fe200078e00ff */
[----:B------:R-:W1:Y:S01]  /*6200*/  LDC.64 R8, c[0x4][0x28] ;  /* 0x01000a00ff087b82 */ /* 0x000e620000000a00 */
[----:B------:R-:W-:-:S07]  /*6210*/  LOP3.LUT R19, R3, 0x80000000, RZ, 0xfc, !PT ;  /* 0x8000000003137812 */ /* 0x000fce00078efcff */
.L_x_139:
[----:B0-----:R-:W-:Y:S01]  /*6220*/  R2UR UR4, R24 ;  /* 0x00000000180472ca */ /* 0x001fe200000e0000 */
[----:B-1----:R-:W-:Y:S01]  /*6230*/  IMAD.WIDE R2, R11, 0x8, R8 ;  /* 0x000000080b027825 */ /* 0x002fe200078e0208 */
[----:B------:R-:W-:-:S13]  /*6240*/  R2UR UR5, R25 ;  /* 0x00000000190572ca */ /* 0x000fda00000e0000 */
[----:B------:R-:W2:Y:S01]  /*6250*/  LDG.E.64.CONSTANT R2, desc[UR4][R2.64] ;  /* 0x0000000402027981 */ /* 0x000ea2000c1e9b00 */
[----:B------:R-:W-:Y:S02]  /*6260*/  VIADD R0, R0, 0x1 ;  /* 0x0000000100007836 */ /* 0x000fe40000000000 */
[----:B------:R-:W-:Y:S02]  /*6270*/  VIADD R11, R11, 0x1 ;  /* 0x000000010b0b7836 */ /* 0x000fe40000000000 */
[----:B--2---:R-:W-:-:S04]  /*6280*/  IMAD.WIDE.U32 R6, P2, R2, R15, R22 ;  /* 0x0000000f02067225 */ /* 0x004fc80007840016 */
[----:B------:R-:W-:Y:S02]  /*6290*/  IMAD R13, R2, R19, RZ ;  /* 0x00000013020d7224 */ /* 0x000fe400078e02ff */
[CC--:B------:R-:W-:Y:S02]  /*62a0*/  IMAD R14, R3.reuse, R15.reuse, RZ ;  /* 0x0000000f030e7224 */ /* 0x0c0fe400078e02ff */
[----:B------:R-:W-:Y:S01]  /*62b0*/  IMAD.HI.U32 R23, R3, R15, RZ ;  /* 0x0000000f03177227 */ /* 0x000fe200078e00ff */
[----:B------:R-:W-:-:S03]  /*62c0*/  IADD3 R7, P0, PT, R13, R7, RZ ;  /* 0x000000070d077210 */ /* 0x000fc60007f1e0ff */
[----:B------:R-:W-:Y:S01]  /*62d0*/  IMAD R13, R4, 0x8, R1 ;  /* 0x00000008040d7824 */ /* 0x000fe200078e0201 */
[----:B------:R-:W-:Y:S01]  /*62e0*/  IADD3 R7, P1, PT, R14, R7, RZ ;  /* 0x000000070e077210 */ /* 0x000fe20007f3e0ff */
[----:B------:R-:W-:-:S04]  /*62f0*/  IMAD.HI.U32 R14, R2, R19, RZ ;  /* 0x00000013020e7227 */ /* 0x000fc800078e00ff */
[----:B------:R-:W-:Y:S01]  /*6300*/  IMAD.X R2, RZ, RZ, R14, P2 ;  /* 0x000000ffff027224 */ /* 0x000fe200010e060e */
[----:B------:R2:W-:Y:S01]  /*6310*/  STL.64 [R13], R6 ;  /* 0x000000060d007387 */ /* 0x0005e20000100a00 */
[----:B------:R-:W-:-:S03]  /*6320*/  IMAD.HI.U32 R14, R3, R19, RZ ;  /* 0x00000013030e7227 */ /* 0x000fc600078e00ff */
[----:B------:R-:W-:Y:S01]  /*6330*/  IADD3.X R2, P0, PT, R23, R2, RZ, P0, !PT ;  /* 0x0000000217027210 */ /* 0x000fe2000071e4ff */
[----:B------:R-:W-:Y:S02]  /*6340*/  IMAD R3, R3, R19, RZ ;  /* 0x0000001303037224 */ /* 0x000fe400078e02ff */
[----:B------:R-:W-:-:S03]  /*6350*/  VIADD R4, R4, 0x1 ;  /* 0x0000000104047836 */ /* 0x000fc60000000000 */
[----:B------:R-:W-:Y:S01]  /*6360*/  IADD3.X R22, P1, PT, R3, R2, RZ, P1, !PT ;  /* 0x0000000203167210 */ /* 0x000fe20000f3e4ff */
[----:B------:R-:W-:Y:S01]  /*6370*/  IMAD.X R2, RZ, RZ, R14, P0 ;  /* 0x000000ffff027224 */ /* 0x000fe200000e060e */
[----:B------:R-:W-:-:S03]  /*6380*/  ISETP.NE.AND P0, PT, R0, -0xf, PT ;  /* 0xfffffff10000780c */ /* 0x000fc60003f05270 */
[----:B------:R-:W-:-:S10]  /*6390*/  IMAD.X R23, RZ, RZ, R2, P1 ;  /* 0x000000ffff177224 */ /* 0x000fd400008e0602 */
[----:B--2---:R-:W-:Y:S05]  /*63a0*/  @P0 BRA `(.L_x_139) ;  /* 0xfffffffc009c0947 */ /* 0x004fea000383ffff */
[----:B------:R-:W-:Y:S05]  /*63b0*/  BSYNC.RECONVERGENT B2 ;  /* 0x0000000000027941 */ /* 0x000fea0003800200 */
.L_x_138:
[----:B------:R-:W-:-:S07]  /*63c0*/  IMAD.MOV.U32 R2, RZ, RZ, R12 ;  /* 0x000000ffff027224 */ /* 0x000fce00078e000c */
.L_x_137:
[----:B------:R-:W-:Y:S05]  /*63d0*/  BSYNC.RECONVERGENT B1 ;  /* 0x0000000000017941 */ /* 0x000fea0003800200 */
.L_x_136:
[----:B------:R-:W-:Y:S01]  /*63e0*/  LOP3.LUT P0, R27, R10, 0x3f, RZ, 0xc0, !PT ;  /* 0x0000003f0a1b7812 */ /* 0x000fe2000780c0ff */
[----:B------:R-:W-:-:S04]  /*63f0*/  IMAD.IADD R0, R17, 0x1, R2 ;  /* 0x0000000111007824 */ /* 0x000fc800078e0202 */
[----:B------:R-:W-:-:S05]  /*6400*/  IMAD.U32 R25, R0, 0x8, R1 ;  /* 0x0000000800197824 */ /* 0x000fca00078e0001 */
[----:B------:R0:W-:Y:S04]  /*6410*/  STL.64 [R25+-0x78], R22 ;  /* 0xffff881619007387 */ /* 0x0001e80000100a00 */
[----:B------:R-:W2:Y:S04]  /*6420*/  @P0 LDL.64 R8, [R1+0x8] ;  /* 0x0000080001080983 */ /* 0x000ea80000100a00 */
[----:B------:R-:W3:Y:S04]  /*6430*/  LDL.64 R18, [R1+0x10] ;  /* 0x0000100001127983 */ /* 0x000ee80000100a00 */
[----:B------:R-:W4:Y:S01]  /*6440*/  LDL.64 R2, [R1+0x18] ;  /* 0x0000180001027983 */ /* 0x000f220000100a00 */
[----:B------:R-:W-:Y:S01]  /*6450*/  @P0 LOP3.LUT R0, R27, 0x3f, RZ, 0x3c, !PT ;  /* 0x0000003f1b000812 */ /* 0x000fe200078e3cff */
[----:B------:R-:W-:Y:S01]  /*6460*/  BSSY.RECONVERGENT B1, `(.L_x_140) ;  /* 0x0000034000017945 */ /* 0x000fe20003800200 */
[----:B--2---:R-:W-:-:S02]  /*6470*/  @P0 SHF.R.U64 R7, R8, 0x1, R9 ;  /* 0x0000000108070819 */ /* 0x004fc40000001209 */
[----:B------:R-:W-:Y:S02]  /*6480*/  @P0 SHF.R.U32.HI R9, RZ, 0x1, R9 ;  /* 0x00000001ff090819 */ /* 0x000fe40000011609 */
[CC--:B---3--:R-:W-:Y:S02]  /*6490*/  @P0 SHF.L.U32 R11, R18.reuse, R27.reuse, RZ ;  /* 0x0000001b120b0219 */ /* 0x0c8fe400000006ff */
[----:B------:R-:W-:Y:S02]  /*64a0*/  @P0 SHF.R.U64 R4, R7, R0, R9 ;  /* 0x0000000007040219 */ /* 0x000fe40000001209 */
[--C-:B------:R-:W-:Y:S02]  /*64b0*/  @P0 SHF.R.U32.HI R17, RZ, 0x1, R19.reuse ;  /* 0x00000001ff110819 */ /* 0x100fe40000011613 */
[C-C-:B------:R-:W-:Y:S02]  /*64c0*/  @P0 SHF.R.U64 R15, R18.reuse, 0x1, R19.reuse ;  /* 0x00000001120f0819 */ /* 0x140fe40000001213 */
[----:B------:R-:W-:-:S02]  /*64d0*/  @P0 SHF.L.U64.HI R13, R18, R27, R19 ;  /* 0x0000001b120d0219 */ /* 0x000fc40000010213 */
[----:B------:R-:W-:Y:S02]  /*64e0*/  @P0 SHF.R.U32.HI R6, RZ, R0, R9 ;  /* 0x00000000ff060219 */ /* 0x000fe40000011609 */
[----:B------:R-:W-:Y:S02]  /*64f0*/  @P0 LOP3.LUT R18, R11, R4, RZ, 0xfc, !PT ;  /* 0x000000040b120212 */ /* 0x000fe400078efcff */
[-C--:B----4-:R-:W-:Y:S02]  /*6500*/  @P0 SHF.L.U32 R7, R2, R27.reuse, RZ ;  /* 0x0000001b02070219 */ /* 0x090fe400000006ff */
[----:B------:R-:W-:Y:S01]  /*6510*/  @P0 SHF.R.U64 R8, R15, R0, R17 ;  /* 0x000000000f080219 */ /* 0x000fe20000001211 */
[----:B------:R-:W-:Y:S01]  /*6520*/  IMAD.SHL.U32 R9, R18, 0x4, RZ ;  /* 0x0000000412097824 */ /* 0x000fe200078e00ff */
[----:B------:R-:W-:Y:S02]  /*6530*/  @P0 LOP3.LUT R19, R13, R6, RZ, 0xfc, !PT ;  /* 0x000000060d130212 */ /* 0x000fe400078efcff */
[----:B------:R-:W-:-:S02]  /*6540*/  @P0 SHF.L.U64.HI R11, R2, R27, R3 ;  /* 0x0000001b020b0219 */ /* 0x000fc40000010203 */
[----:B------:R-:W-:Y:S02]  /*6550*/  @P0 SHF.R.U32.HI R0, RZ, R0, R17 ;  /* 0x00000000ff000219 */ /* 0x000fe40000011611 */
[----:B------:R-:W-:Y:S02]  /*6560*/  @P0 LOP3.LUT R2, R7, R8, RZ, 0xfc, !PT ;  /* 0x0000000807020212 */ /* 0x000fe400078efcff */
[----:B------:R-:W-:Y:S02]  /*6570*/  SHF.L.U64.HI R15, R18, 0x2, R19 ;  /* 0x00000002120f7819 */ /* 0x000fe40000010213 */
[----:B------:R-:W-:Y:S02]  /*6580*/  @P0 LOP3.LUT R3, R11, R0, RZ, 0xfc, !PT ;  /* 0x000000000b030212 */ /* 0x000fe400078efcff */
[----:B------:R-:W-:Y:S02]  /*6590*/  SHF.L.W.U32.HI R19, R19, 0x2, R2 ;  /* 0x0000000213137819 */ /* 0x000fe40000010e02 */
[----:B------:R-:W-:-:S02]  /*65a0*/  IADD3 RZ, P0, PT, RZ, -R9, RZ ;  /* 0x80000009ffff7210 */ /* 0x000fc40007f1e0ff */
[----:B------:R-:W-:Y:S02]  /*65b0*/  LOP3.LUT R0, RZ, R15, RZ, 0x33, !PT ;  /* 0x0000000fff007212 */ /* 0x000fe400078e33ff */
[----:B------:R-:W-:Y:S02]  /*65c0*/  SHF.L.W.U32.HI R2, R2, 0x2, R3 ;  /* 0x0000000202027819 */ /* 0x000fe40000010e03 */
[----:B------:R-:W-:Y:S02]  /*65d0*/  LOP3.LUT R4, RZ, R19, RZ, 0x33, !PT ;  /* 0x00000013ff047212 */ /* 0x000fe400078e33ff */
[----:B------:R-:W-:Y:S02]  /*65e0*/  IADD3.X R0, P0, PT, RZ, R0, RZ, P0, !PT ;  /* 0x00000000ff007210 */ /* 0x000fe4000071e4ff */
[----:B------:R-:W-:Y:S02]  /*65f0*/  LOP3.LUT R6, RZ, R2, RZ, 0x33, !PT ;  /* 0x00000002ff067212 */ /* 0x000fe400078e33ff */
[----:B------:R-:W-:-:S02]  /*6600*/  IADD3.X R4, P1, PT, RZ, R4, RZ, P0, !PT ;  /* 0x00000004ff047210 */ /* 0x000fc4000073e4ff */
[----:B------:R-:W-:-:S03]  /*6610*/  ISETP.GT.U32.AND P2, PT, R19, -0x1, PT ;  /* 0xffffffff1300780c */ /* 0x000fc60003f44070 */
[----:B------:R-:W-:Y:S01]  /*6620*/  IMAD.X R7, RZ, RZ, R6, P1 ;  /* 0x000000ffff077224 */ /* 0x000fe200008e0606 */
[----:B------:R-:W-:-:S04]  /*6630*/  ISETP.GT.AND.EX P0, PT, R2, -0x1, PT, P2 ;  /* 0xffffffff0200780c */ /* 0x000fc80003f04320 */
[----:B------:R-:W-:Y:S02]  /*6640*/  SEL R13, R2, R7, P0 ;  /* 0x00000007020d7207 */ /* 0x000fe40000000000 */
[----:B------:R-:W-:Y:S02]  /*6650*/  SEL R11, R19, R4, P0 ;  /* 0x00000004130b7207 */ /* 0x000fe40000000000 */
[----:B------:R-:W-:-:S04]  /*6660*/  ISETP.NE.U32.AND P1, PT, R13, RZ, PT ;  /* 0x000000ff0d00720c */ /* 0x000fc80003f25070 */
[----:B------:R-:W-:Y:S01]  /*6670*/  SEL R4, R11, R13, !P1 ;  /* 0x0000000d0b047207 */ /* 0x000fe20004800000 */
[----:B------:R-:W-:-:S05]  /*6680*/  @!P0 IMAD.MOV R9, RZ, RZ, -R9 ;  /* 0x000000ffff098224 */ /* 0x000fca00078e0a09 */
[----:B------:R-:W1:Y:S02]  /*6690*/  FLO.U32 R4, R4 ;  /* 0x0000000400047300 */ /* 0x000e6400000e0000 */
[C---:B-1----:R-:W-:Y:S02]  /*66a0*/  IADD3 R6, PT, PT, -R4.reuse, 0x1f, RZ ;  /* 0x0000001f04067810 */ /* 0x042fe40007ffe1ff */
[----:B------:R-:W-:-:S03]  /*66b0*/  IADD3 R8, PT, PT, -R4, 0x3f, RZ ;  /* 0x0000003f04087810 */ /* 0x000fc60007ffe1ff */
[----:B------:R-:W-:Y:S01]  /*66c0*/  @P1 IMAD.MOV R8, RZ, RZ, R6 ;  /* 0x000000ffff081224 */ /* 0x000fe200078e0206 */
[----:B------:R-:W-:-:S04]  /*66d0*/  SEL R6, R15, R0, P0 ;  /* 0x000000000f067207 */ /* 0x000fc80000000000 */
[----:B------:R-:W-:-:S13]  /*66e0*/  ISETP.NE.AND P1, PT, R8, RZ, PT ;  /* 0x000000ff0800720c */ /* 0x000fda0003f25270 */
[----:B0-----:R-:W-:Y:S05]  /*66f0*/  @!P1 BRA `(.L_x_141) ;  /* 0x0000000000289947 */ /* 0x001fea0003800000 */
[C---:B------:R-:W-:Y:S02]  /*6700*/  LOP3.LUT R0, R8.reuse, 0x3f, RZ, 0xc0, !PT ;  /* 0x0000003f08007812 */ /* 0x040fe400078ec0ff */
[--C-:B------:R-:W-:Y:S02]  /*6710*/  SHF.R.U64 R7, R9, 0x1, R6.reuse ;  /* 0x0000000109077819 */ /* 0x100fe40000001206 */
[----:B------:R-:W-:Y:S02]  /*6720*/  SHF.R.U32.HI R9, RZ, 0x1, R6 ;  /* 0x00000001ff097819 */ /* 0x000fe40000011606 */
[----:B------:R-:W-:Y:S02]  /*6730*/  LOP3.LUT R4, R8, 0x3f, RZ, 0xc, !PT ;  /* 0x0000003f08047812 */ /* 0x000fe400078e0cff */
[CC--:B------:R-:W-:Y:S02]  /*6740*/  SHF.L.U64.HI R13, R11.reuse, R0.reuse, R13 ;  /* 0x000000000b0d7219 */ /* 0x0c0fe4000001020d */
[----:B------:R-:W-:-:S02]  /*6750*/  SHF.L.U32 R11, R11, R0, RZ ;  /* 0x000000000b0b7219 */ /* 0x000fc400000006ff */
[-CC-:B------:R-:W-:Y:S02]  /*6760*/  SHF.R.U64 R0, R7, R4.reuse, R9.reuse ;  /* 0x0000000407007219 */ /* 0x180fe40000001209 */
[----:B------:R-:W-:Y:S02]  /*6770*/  SHF.R.U32.HI R4, RZ, R4, R9 ;  /* 0x00000004ff047219 */ /* 0x000fe40000011609 */
[----:B------:R-:W-:Y:S02]  /*6780*/  LOP3.LUT R11, R11, R0, RZ, 0xfc, !PT ;  /* 0x000000000b0b7212 */ /* 0x000fe400078efcff */
[----:B------:R-:W-:-:S07]  /*6790*/  LOP3.LUT R13, R13, R4, RZ, 0xfc, !PT ;  /* 0x000000040d0d7212 */ /* 0x000fce00078efcff */
.L_x_141:
[----:B------:R-:W-:Y:S05]  /*67a0*/  BSYNC.RECONVERGENT B1 ;  /* 0x0000000000017941 */ /* 0x000fea0003800200 */
.L_x_140:
[----:B------:R-:W-:-:S04]  /*67b0*/  IMAD.WIDE.U32 R14, R11, 0x2168c235, RZ ;  /* 0x2168c2350b0e7825 */ /* 0x000fc800078e00ff */
[----:B------:R-:W-:Y:S01]  /*67c0*/  IMAD.MOV.U32 R6, RZ, RZ, R15 ;  /* 0x000000ffff067224 */ /* 0x000fe200078e000f */
[----:B------:R-:W-:Y:S01]  /*67d0*/  IADD3 RZ, P1, PT, R14, R14, RZ ;  /* 0x0000000e0eff7210 */ /* 0x000fe20007f3e0ff */
[----:B------:R-:W-:Y:S02]  /*67e0*/  IMAD.MOV.U32 R7, RZ, RZ, RZ ;  /* 0x000000ffff077224 */ /* 0x000fe400078e00ff */
[----:B------:R-:W-:-:S04]  /*67f0*/  IMAD.HI.U32 R0, R13, -0x36f0255e, RZ ;  /* 0xc90fdaa20d007827 */ /* 0x000fc800078e00ff */
[----:B------:R-:W-:-:S04]  /*6800*/  IMAD.WIDE.U32 R6, R11, -0x36f0255e, R6 ;  /* 0xc90fdaa20b067825 */ /* 0x000fc800078e0006 */
[----:B------:R-:W-:-:S04]  /*6810*/  IMAD.WIDE.U32 R6, P2, R13, 0x2168c235, R6 ;  /* 0x2168c2350d067825 */ /* 0x000fc80007840006 */
[----:B------:R-:W-:Y:S01]  /*6820*/  IMAD R13, R13, -0x36f0255e, RZ ;  /* 0xc90fdaa20d0d7824 */ /* 0x000fe200078e02ff */
[----:B------:R-:W-:Y:S01]  /*6830*/  IADD3.X RZ, P1, PT, R6, R6, RZ, P1, !PT ;  /* 0x0000000606ff7210 */ /* 0x000fe20000f3e4ff */
[----:B------:R-:W-:-:S03]  /*6840*/  IMAD.X R0, RZ, RZ, R0, P2 ;  /* 0x000000ffff007224 */ /* 0x000fc600010e0600 */
[----:B------:R-:W-:-:S04]  /*6850*/  IADD3 R4, P2, PT, R13, R7, RZ ;  /* 0x000000070d047210 */ /* 0x000fc80007f5e0ff */
[C---:B------:R-:W-:Y:S01]  /*6860*/  ISETP.GT.U32.AND P3, PT, R4.reuse, RZ, PT ;  /* 0x000000ff0400720c */ /* 0x040fe20003f64070 */
[----:B------:R-:W-:Y:S01]  /*6870*/  IMAD.X R0, RZ, RZ, R0, P2 ;  /* 0x000000ffff007224 */ /* 0x000fe200010e0600 */
[----:B------:R-:W-:-:S04]  /*6880*/  IADD3.X R7, P2, PT, R4, R4, RZ, P1, !PT ;  /* 0x0000000404077210 */ /* 0x000fc80000f5e4ff */
[C---:B------:R-:W-:Y:S01]  /*6890*/  ISETP.GT.AND.EX P1, PT, R0.reuse, RZ, PT, P3 ;  /* 0x000000ff0000720c */ /* 0x040fe20003f24330 */
[----:B------:R-:W-:-:S03]  /*68a0*/  IMAD.X R9, R0, 0x1, R0, P2 ;  /* 0x0000000100097824 */ /* 0x000fc600010e0600 */
[----:B------:R-:W-:Y:S02]  /*68b0*/  SEL R4, R7, R4, P1 ;  /* 0x0000000407047207 */ /* 0x000fe40000800000 */
[----:B------:R-:W-:Y:S02]  /*68c0*/  SEL R7, R9, R0, P1 ;  /* 0x0000000009077207 */ /* 0x000fe40000800000 */
[----:B------:R-:W-:Y:S02]  /*68d0*/  IADD3 R4, P2, PT, R4, 0x1, RZ ;  /* 0x0000000104047810 */ /* 0x000fe40007f5e0ff */
[----:B------:R-:W-:Y:S02]  /*68e0*/  SEL R9, RZ, 0xffffffff, !P1 ;  /* 0xffffffffff097807 */ /* 0x000fe40004800000 */
[----:B------:R-:W-:Y:S01]  /*68f0*/  LOP3.LUT P1, R5, R5, 0x80000000, RZ, 0xc0, !PT ;  /* 0x8000000005057812 */ /* 0x000fe2000782c0ff */
[----:B------:R-:W-:Y:S02]  /*6900*/  IMAD.X R7, RZ, RZ, R7, P2 ;  /* 0x000000ffff077224 */ /* 0x000fe400010e0607 */
[----:B------:R-:W-:Y:S01]  /*6910*/  IMAD.IADD R0, R9, 0x1, -R8 ;  /* 0x0000000109007824 */ /* 0x000fe200078e0a08 */
[----:B------:R-:W-:-:S02]  /*6920*/  SHF.R.U32.HI R9, RZ, 0x1e, R3 ;  /* 0x0000001eff097819 */ /* 0x000fc40000011603 */
[----:B------:R-:W-:Y:S01]  /*6930*/  SHF.R.U64 R4, R4, 0xa, R7 ;  /* 0x0000000a04047819 */ /* 0x000fe20000001207 */
[----:B------:R-:W-:Y:S01]  /*6940*/  IMAD.SHL.U32 R0, R0, 0x100000, RZ ;  /* 0x0010000000007824 */ /* 0x000fe200078e00ff */
[----:B------:R-:W-:Y:S02]  /*6950*/  LEA.HI R6, R2, R9, RZ, 0x1 ;  /* 0x0000000902067211 */ /* 0x000fe400078f08ff */
[----:B------:R-:W-:Y:S02]  /*6960*/  IADD3 R4, P2, PT, R4, 0x1, RZ ;  /* 0x0000000104047810 */ /* 0x000fe40007f5e0ff */
[----:B------:R-:W-:Y:S01]  /*6970*/  @!P0 LOP3.LUT R5, R5, 0x80000000, RZ, 0x3c, !PT ;  /* 0x8000000005058812 */ /* 0x000fe200078e3cff */
[----:B------:R-:W-:Y:S01]  /*6980*/  @P1 IMAD.MOV R6, RZ, RZ, -R6 ;  /* 0x000000ffff061224 */ /* 0x000fe200078e0a06 */
[----:B------:R-:W-:-:S04]  /*6990*/  LEA.HI.X R7, R7, RZ, RZ, 0x16, P2 ;  /* 0x000000ff07077211 */ /* 0x000fc800010fb4ff */
[--C-:B------:R-:W-:Y:S02]  /*69a0*/  SHF.R.U64 R4, R4, 0x1, R7.reuse ;  /* 0x0000000104047819 */ /* 0x100fe40000001207 */
[----:B------:R-:W-:Y:S02]  /*69b0*/  SHF.R.U32.HI R3, RZ, 0x1, R7 ;  /* 0x00000001ff037819 */ /* 0x000fe40000011607 */
[----:B------:R-:W-:-:S04]  /*69c0*/  IADD3 R4, P2, P3, RZ, RZ, R4 ;  /* 0x000000ffff047210 */ /* 0x000fc80007b5e004 */
[----:B------:R-:W-:-:S04]  /*69d0*/  IADD3.X R0, PT, PT, R0, 0x3fe00000, R3, P2, P3 ;  /* 0x3fe0000000007810 */ /* 0x000fc800017e6403 */
[----:B------:R-:W-:-:S07]  /*69e0*/  LOP3.LUT R5, R0, R5, RZ, 0xfc, !PT ;  /* 0x0000000500057212 */ /* 0x000fce00078efcff */
.L_x_135:
[----:B------:R-:W-:Y:S05]  /*69f0*/  BSYNC.RECONVERGENT B0 ;  /* 0x0000000000007941 */ /* 0x000fea0003800200 */
.L_x_134:
        /* <DEDUP_REMOVED lines=11> */
.L_x_142:
[----:B------:R-:W-:-:S00]  /*6ab0*/  BRA `(.L_x_142) ;  /* 0xfffffffc00fc7947 */ /* 0x000fc0000383ffff */
[----:B------:R-:W-:-:S00]  /*6ac0*/  NOP ;  /* 0x0000000000007918 */ /* 0x000fc00000000000 */
        /* <DEDUP_REMOVED lines=11> */
.L_x_146:


//--------------------- .nv.global.init           --------------------------
	.section	.nv.global.init,"aw",@progbits
	.align	8
.nv.global.init:
	.type		d_ackley_ptr,@object
	.size		d_ackley_ptr,(d_rosenbrock_ptr - d_ackley_ptr)
d_ackley_ptr:
        /*0000*/ 	.byte	0x20, 0x3b, 0x00, 0x00, 0x00, 0x00, 0x00, 0x00
	.type		d_rosenbrock_ptr,@object
	.size		d_rosenbrock_ptr,(d_sphere_ptr - d_rosenbrock_ptr)
d_rosenbrock_ptr:
        /*0008*/ 	.byte	0xc0, 0x2c, 0x00, 0x00, 0x00, 0x00, 0x00, 0x00
	.type		d_sphere_ptr,@object
	.size		d_sphere_ptr,(__cudart_i2opi_d - d_sphere_ptr)
d_sphere_ptr:
        /*0010*/ 	.byte	0x10, 0x4f, 0x00, 0x00, 0x00, 0x00, 0x00, 0x00
	.type		__cudart_i2opi_d,@object
	.size		__cudart_i2opi_d,(.L_3 - __cudart_i2opi_d)
__cudart_i2opi_d:
        /* <DEDUP_REMOVED lines=9> */
.L_3:


//--------------------- .nv.shared.reserved.0     --------------------------
	.section	.nv.shared.reserved.0,"aw",@nobits
	.weak		__nv_reservedSMEM_offset_0_alias
	.size		__nv_reservedSMEM_offset_0_alias, 0, 64
	.other		__nv_reservedSMEM_offset_0_alias,@"STO_CUDA_RESERVED_SHARED STV_DEFAULT"
__nv_reservedSMEM_offset_0_alias:
	.zero		0
	.zero		64


//--------------------- .nv.constant0._Z14particleActionP5SwarmmiPdiiPFdmS1_E --------------------------
	.section	.nv.constant0._Z14particleActionP5SwarmmiPdiiPFdmS1_E,"a",@progbits
	.sectionflags	@""
	.align	4
.nv.constant0._Z14particleActionP5SwarmmiPdiiPFdmS1_E:
	.zero		944


//--------------------- SYMBOLS --------------------------

	.type		.nv.reservedSmem.offset0,@object
	.size		.nv.reservedSmem.offset0,0x4
	.type		malloc,@function
	.type		free,@function
